	.target	sm_100a

	.elftype	@"ET_EXEC"


//--------------------- .note.nv.tkinfo           --------------------------
	.section	.note.nv.tkinfo,"",@"SHT_NOTE"
	.sectionflags	@"SHF_NOTE_NV_TKINFO"
	.tkinfo
        /*0018*/ 	.word	0x00000002
        /*0030*/ 	.string	""
        /*0030*/ 	.string	"ptxas"
        /*0030*/ 	.string	"Cuda compilation tools, release 13.0, V13.0.88"
        /*0030*/ 	.string	"Build cuda_13.0.r13.0/compiler.36424714_0"
        /*0030*/ 	.string	"-arch sm_100a -m 64 "



//--------------------- .note.nv.cuinfo           --------------------------
	.section	.note.nv.cuinfo,"",@"SHT_NOTE"
	.sectionflags	@"SHF_NOTE_NV_CUINFO"
        /*0018*/ 	.short	0x0002
        /*001a*/ 	.short	0x0064
        /*001c*/ 	.short	0x0082
	.zero		2


//--------------------- .nv.info                  --------------------------
	.section	.nv.info,"",@"SHT_CUDA_INFO"
	.align	4


	//----- nvinfo : EIATTR_REGCOUNT
	.align		4
        /*0000*/ 	.byte	0x04, 0x2f
        /*0002*/ 	.short	(.L_19 - .L_18)
	.align		4
.L_18:
        /*0004*/ 	.word	index@(_ZN7cutlass13device_kernelINS_4gemm6kernel13GemmUniversalIN4cute5tupleIJiiiiEEENS1_10collective13CollectiveMmaINS1_35MainloopSm100TmaUmmaWarpSpecializedILi3ELi2ELi4ENS5_IJNS4_1CILi2EEENSA_ILi1EEESC_EEEEENS5_IJNSA_ILi128EEENSA_ILi64EEESF_EEEaNS5_IJlSC_lEEEaSI_NS4_8TiledMMAINS4_8MMA_AtomIJNS4_21SM100_MMA_S8_2x1SM_SSIaaiLi128ELi64ELNS4_4UMMA5MajorE0ELSN_0ELNSM_8SaturateE0EEEEEENS4_6LayoutINS5_IJSC_SC_SC_EEENS5_IJNSA_ILi0EEEST_ST_EEEEENS5_IJNS4_10UnderscoreESW_SW_EEEEENS4_18SM100_TMA_2SM_LOADENS4_14ComposedLayoutINS4_7SwizzleILi3ELi4ELi3EEENS4_18smem_ptr_flag_bitsILi8EEENSR_INS5_IJNSA_ILi8EEESF_EEENS5_IJSF_SC_EEEEEEEvNS4_8identityESZ_S19_vS1A_EENS_8epilogue10collective18CollectiveEpilogueINS1C_23Sm100TmaWarpSpecializedILi1ELi1ELi32ELb0ELb0EEEJNS5_IJSG_SG_SF_EEENS5_IJNSR_ISG_SC_EES1I_EEEaSI_aSI_NS1C_6fusion15FusionCallbacksIS1G_NS1K_17LinearCombinationIaiaiLNS_15FloatRoundStyleE2EEES1H_S1J_JEEENS4_5SM1004TMEM4LOAD26SM100_TMEM_LOAD_32dp32b32xENS4_13SM90_TMA_LOADENS10_INS11_ILi2ELi4ELi3EEES14_NSR_INS5_IJS15_SG_EEENS5_IJSG_SC_EEEEEEENS4_39AutoVectorizingCopyWithAssumedAlignmentILi128EEENS4_14SM90_TMA_STOREES1Z_S21_S21_EEEvvEEEEvNT_6ParamsE)
        /*0008*/ 	.word	0x0000007b


	//----- nvinfo : EIATTR_FRAME_SIZE
	.align		4
.L_19:
        /*000c*/ 	.byte	0x04, 0x11
        /*000e*/ 	.short	(.L_21 - .L_20)
	.align		4
.L_20:
        /*0010*/ 	.word	index@($__internal_2_$__cuda_sm10x_tcgen05_guardrail_trap_unallocated_columns_being_dealloced)
        /*0014*/ 	.word	0x00000000


	//----- nvinfo : EIATTR_FRAME_SIZE
	.align		4
.L_21:
        /*0018*/ 	.byte	0x04, 0x11
        /*001a*/ 	.short	(.L_23 - .L_22)
	.align		4
.L_22:
        /*001c*/ 	.word	index@($__internal_1_$__cuda_sm10x_tcgen05_guardrail_trap_phase_invalid_during_alloc)
        /*0020*/ 	.word	0x00000000


	//----- nvinfo : EIATTR_FRAME_SIZE
	.align		4
.L_23:
        /*0024*/ 	.byte	0x04, 0x11
        /*0026*/ 	.short	(.L_25 - .L_24)
	.align		4
.L_24:
        /*0028*/ 	.word	index@($__internal_0_$__cuda_sm10x_tcgen05_guardrail_trap_col_being_dealloced_not_returned_by_alloc)
        /*002c*/ 	.word	0x00000000


	//----- nvinfo : EIATTR_FRAME_SIZE
	.align		4
.L_25:
        /*0030*/ 	.byte	0x04, 0x11
        /*0032*/ 	.short	(.L_27 - .L_26)
	.align		4
.L_26:
        /*0034*/ 	.word	index@(_ZN7cutlass13device_kernelINS_4gemm6kernel13GemmUniversalIN4cute5tupleIJiiiiEEENS1_10collective13CollectiveMmaINS1_35MainloopSm100TmaUmmaWarpSpecializedILi3ELi2ELi4ENS5_IJNS4_1CILi2EEENSA_ILi1EEESC_EEEEENS5_IJNSA_ILi128EEENSA_ILi64EEESF_EEEaNS5_IJlSC_lEEEaSI_NS4_8TiledMMAINS4_8MMA_AtomIJNS4_21SM100_MMA_S8_2x1SM_SSIaaiLi128ELi64ELNS4_4UMMA5MajorE0ELSN_0ELNSM_8SaturateE0EEEEEENS4_6LayoutINS5_IJSC_SC_SC_EEENS5_IJNSA_ILi0EEEST_ST_EEEEENS5_IJNS4_10UnderscoreESW_SW_EEEEENS4_18SM100_TMA_2SM_LOADENS4_14ComposedLayoutINS4_7SwizzleILi3ELi4ELi3EEENS4_18smem_ptr_flag_bitsILi8EEENSR_INS5_IJNSA_ILi8EEESF_EEENS5_IJSF_SC_EEEEEEEvNS4_8identityESZ_S19_vS1A_EENS_8epilogue10collective18CollectiveEpilogueINS1C_23Sm100TmaWarpSpecializedILi1ELi1ELi32ELb0ELb0EEEJNS5_IJSG_SG_SF_EEENS5_IJNSR_ISG_SC_EES1I_EEEaSI_aSI_NS1C_6fusion15FusionCallbacksIS1G_NS1K_17LinearCombinationIaiaiLNS_15FloatRoundStyleE2EEES1H_S1J_JEEENS4_5SM1004TMEM4LOAD26SM100_TMEM_LOAD_32dp32b32xENS4_13SM90_TMA_LOADENS10_INS11_ILi2ELi4ELi3EEES14_NSR_INS5_IJS15_SG_EEENS5_IJSG_SC_EEEEEEENS4_39AutoVectorizingCopyWithAssumedAlignmentILi128EEENS4_14SM90_TMA_STOREES1Z_S21_S21_EEEvvEEEEvNT_6ParamsE)
        /*0038*/ 	.word	0x00000000


	//----- nvinfo : EIATTR_MIN_STACK_SIZE
	.align		4
.L_27:
        /*003c*/ 	.byte	0x04, 0x12
        /*003e*/ 	.short	(.L_29 - .L_28)
	.align		4
.L_28:
        /*0040*/ 	.word	index@(_ZN7cutlass13device_kernelINS_4gemm6kernel13GemmUniversalIN4cute5tupleIJiiiiEEENS1_10collective13CollectiveMmaINS1_35MainloopSm100TmaUmmaWarpSpecializedILi3ELi2ELi4ENS5_IJNS4_1CILi2EEENSA_ILi1EEESC_EEEEENS5_IJNSA_ILi128EEENSA_ILi64EEESF_EEEaNS5_IJlSC_lEEEaSI_NS4_8TiledMMAINS4_8MMA_AtomIJNS4_21SM100_MMA_S8_2x1SM_SSIaaiLi128ELi64ELNS4_4UMMA5MajorE0ELSN_0ELNSM_8SaturateE0EEEEEENS4_6LayoutINS5_IJSC_SC_SC_EEENS5_IJNSA_ILi0EEEST_ST_EEEEENS5_IJNS4_10UnderscoreESW_SW_EEEEENS4_18SM100_TMA_2SM_LOADENS4_14ComposedLayoutINS4_7SwizzleILi3ELi4ELi3EEENS4_18smem_ptr_flag_bitsILi8EEENSR_INS5_IJNSA_ILi8EEESF_EEENS5_IJSF_SC_EEEEEEEvNS4_8identityESZ_S19_vS1A_EENS_8epilogue10collective18CollectiveEpilogueINS1C_23Sm100TmaWarpSpecializedILi1ELi1ELi32ELb0ELb0EEEJNS5_IJSG_SG_SF_EEENS5_IJNSR_ISG_SC_EES1I_EEEaSI_aSI_NS1C_6fusion15FusionCallbacksIS1G_NS1K_17LinearCombinationIaiaiLNS_15FloatRoundStyleE2EEES1H_S1J_JEEENS4_5SM1004TMEM4LOAD26SM100_TMEM_LOAD_32dp32b32xENS4_13SM90_TMA_LOADENS10_INS11_ILi2ELi4ELi3EEES14_NSR_INS5_IJS15_SG_EEENS5_IJSG_SC_EEEEEEENS4_39AutoVectorizingCopyWithAssumedAlignmentILi128EEENS4_14SM90_TMA_STOREES1Z_S21_S21_EEEvvEEEEvNT_6ParamsE)
        /*0044*/ 	.word	0x00000000
.L_29:


//--------------------- .nv.compat                --------------------------
	.section	.nv.compat,"",@"SHT_CUDA_COMPAT_INFO"
	.align	4
        /*0000*/ 	.byte	0x02, 0x09, 0x01, 0x00, 0x02, 0x02, 0x03, 0x00, 0x02, 0x05, 0x06, 0x00, 0x03, 0x07, 0x01, 0x01
        /*0010*/ 	.byte	0x02, 0x03, 0x01, 0x00, 0x02, 0x06, 0x01, 0x00, 0x04, 0x0b, 0x08, 0x00, 0x01, 0x00, 0x00, 0x00
        /*0020*/ 	.byte	0x00, 0x00, 0x00, 0x00


//--------------------- .nv.info._ZN7cutlass13device_kernelINS_4gemm6kernel13GemmUniversalIN4cute5tupleIJiiiiEEENS1_10collective13CollectiveMmaINS1_35MainloopSm100TmaUmmaWarpSpecializedILi3ELi2ELi4ENS5_IJNS4_1CILi2EEENSA_ILi1EEESC_EEEEENS5_IJNSA_ILi128EEENSA_ILi64EEESF_EEEaNS5_IJlSC_lEEEaSI_NS4_8TiledMMAINS4_8MMA_AtomIJNS4_21SM100_MMA_S8_2x1SM_SSIaaiLi128ELi64ELNS4_4UMMA5MajorE0ELSN_0ELNSM_8SaturateE0EEEEEENS4_6LayoutINS5_IJSC_SC_SC_EEENS5_IJNSA_ILi0EEEST_ST_EEEEENS5_IJNS4_10UnderscoreESW_SW_EEEEENS4_18SM100_TMA_2SM_LOADENS4_14ComposedLayoutINS4_7SwizzleILi3ELi4ELi3EEENS4_18smem_ptr_flag_bitsILi8EEENSR_INS5_IJNSA_ILi8EEESF_EEENS5_IJSF_SC_EEEEEEEvNS4_8identityESZ_S19_vS1A_EENS_8epilogue10collective18CollectiveEpilogueINS1C_23Sm100TmaWarpSpecializedILi1ELi1ELi32ELb0ELb0EEEJNS5_IJSG_SG_SF_EEENS5_IJNSR_ISG_SC_EES1I_EEEaSI_aSI_NS1C_6fusion15FusionCallbacksIS1G_NS1K_17LinearCombinationIaiaiLNS_15FloatRoundStyleE2EEES1H_S1J_JEEENS4_5SM1004TMEM4LOAD26SM100_TMEM_LOAD_32dp32b32xENS4_13SM90_TMA_LOADENS10_INS11_ILi2ELi4ELi3EEES14_NSR_INS5_IJS15_SG_EEENS5_IJSG_SC_EEEEEEENS4_39AutoVectorizingCopyWithAssumedAlignmentILi128EEENS4_14SM90_TMA_STOREES1Z_S21_S21_EEEvvEEEEvNT_6ParamsE --------------------------
	.section	.nv.info._ZN7cutlass13device_kernelINS_4gemm6kernel13GemmUniversalIN4cute5tupleIJiiiiEEENS1_10collective13CollectiveMmaINS1_35MainloopSm100TmaUmmaWarpSpecializedILi3ELi2ELi4ENS5_IJNS4_1CILi2EEENSA_ILi1EEESC_EEEEENS5_IJNSA_ILi128EEENSA_ILi64EEESF_EEEaNS5_IJlSC_lEEEaSI_NS4_8TiledMMAINS4_8MMA_AtomIJNS4_21SM100_MMA_S8_2x1SM_SSIaaiLi128ELi64ELNS4_4UMMA5MajorE0ELSN_0ELNSM_8SaturateE0EEEEEENS4_6LayoutINS5_IJSC_SC_SC_EEENS5_IJNSA_ILi0EEEST_ST_EEEEENS5_IJNS4_10UnderscoreESW_SW_EEEEENS4_18SM100_TMA_2SM_LOADENS4_14ComposedLayoutINS4_7SwizzleILi3ELi4ELi3EEENS4_18smem_ptr_flag_bitsILi8EEENSR_INS5_IJNSA_ILi8EEESF_EEENS5_IJSF_SC_EEEEEEEvNS4_8identityESZ_S19_vS1A_EENS_8epilogue10collective18CollectiveEpilogueINS1C_23Sm100TmaWarpSpecializedILi1ELi1ELi32ELb0ELb0EEEJNS5_IJSG_SG_SF_EEENS5_IJNSR_ISG_SC_EES1I_EEEaSI_aSI_NS1C_6fusion15FusionCallbacksIS1G_NS1K_17LinearCombinationIaiaiLNS_15FloatRoundStyleE2EEES1H_S1J_JEEENS4_5SM1004TMEM4LOAD26SM100_TMEM_LOAD_32dp32b32xENS4_13SM90_TMA_LOADENS10_INS11_ILi2ELi4ELi3EEES14_NSR_INS5_IJS15_SG_EEENS5_IJSG_SC_EEEEEEENS4_39AutoVectorizingCopyWithAssumedAlignmentILi128EEENS4_14SM90_TMA_STOREES1Z_S21_S21_EEEvvEEEEvNT_6ParamsE,"",@"SHT_CUDA_INFO"
	.sectionflags	@""
	.align	4


	//----- nvinfo : EIATTR_CUDA_API_VERSION
	.align		4
        /*0000*/ 	.byte	0x04, 0x37
        /*0002*/ 	.short	(.L_31 - .L_30)
.L_30:
        /*0004*/ 	.word	0x00000082


	//----- nvinfo : EIATTR_KPARAM_INFO
	.align		4
.L_31:
        /*0008*/ 	.byte	0x04, 0x17
        /*000a*/ 	.short	(.L_33 - .L_32)
.L_32:
        /*000c*/ 	.word	0x00000000
        /*0010*/ 	.short	0x0000
        /*0012*/ 	.short	0x0000
        /*0014*/ 	.byte	0x00, 0xf0, 0x01, 0x20


	//----- nvinfo : EIATTR_AT_ENTRY_FRAGMENTS
	.align		4
.L_33:
        /*0018*/ 	.byte	0x04, 0x4f
        /*001a*/ 	.short	(.L_35 - .L_34)


	//   ....[0]....
.L_34:
        /*001c*/ 	.word	0x00000007


	//----- nvinfo : EIATTR_RESERVED_SMEM_USED
	.align		4
.L_35:
        /*0020*/ 	.byte	0x01, 0x41
	.zero		2


	//----- nvinfo : EIATTR_SPARSE_MMA_MASK
	.align		4
        /*0024*/ 	.byte	0x03, 0x50
        /*0026*/ 	.short	0x0000


	//----- nvinfo : EIATTR_TCGEN05_2CTA_USED
	.align		4
        /*0028*/ 	.byte	0x01, 0x52
	.zero		2


	//----- nvinfo : EIATTR_MAXREG_COUNT
	.align		4
        /*002c*/ 	.byte	0x03, 0x1b
        /*002e*/ 	.short	0x00ff


	//----- nvinfo : EIATTR_NUM_BARRIERS
	.align		4
        /*0030*/ 	.byte	0x02, 0x4c
        /*0032*/ 	.byte	0x07
	.zero		1


	//----- nvinfo : EIATTR_EXTERNS
	.align		4
        /*0034*/ 	.byte	0x04, 0x0f
        /*0036*/ 	.short	(.L_37 - .L_36)


	//   ....[0]....
	.align		4
.L_36:
        /*0038*/ 	.word	index@(__assertfail)


	//----- nvinfo : EIATTR_MERCURY_ISA_VERSION
	.align		4
.L_37:
        /*003c*/ 	.byte	0x03, 0x5f
        /*003e*/ 	.short	0x0101


	//----- nvinfo : EIATTR_INT_WARP_WIDE_INSTR_OFFSETS
	.align		4
        /*0040*/ 	.byte	0x04, 0x31
        /*0042*/ 	.short	(.L_39 - .L_38)


	//   ....[0]....
.L_38:
        /*0044*/ 	.word	0x00000c90


	//   ....[1]....
        /*0048*/ 	.word	0x00000d30


	//   ....[2]....
        /*004c*/ 	.word	0x00002090


	//   ....[3]....
        /*0050*/ 	.word	0x00003ee0


	//   ....[4]....
        /*0054*/ 	.word	0x00003f00


	//   ....[5]....
        /*0058*/ 	.word	0x00003f30


	//   ....[6]....
        /*005c*/ 	.word	0x00004940


	//   ....[7]....
        /*0060*/ 	.word	0x00004a60


	//----- nvinfo : EIATTR_COOP_GROUP_MASK_REGIDS
	.align		4
.L_39:
        /*0064*/ 	.byte	0x04, 0x29
        /*0066*/ 	.short	(.L_41 - .L_40)


	//   ....[0]....
.L_40:
        /*0068*/ 	.word	0xffffffff


	//   ....[1]....
        /*006c*/ 	.word	0xffffffff


	//   ....[2]....
        /*0070*/ 	.word	0xffffffff


	//   ....[3]....
        /*0074*/ 	.word	0xffffffff


	//   ....[4]....
        /*0078*/ 	.word	0xffffffff


	//   ....[5]....
        /*007c*/ 	.word	0xffffffff


	//   ....[6]....
        /*0080*/ 	.word	0xffffffff


	//   ....[7]....
        /*0084*/ 	.word	0xffffffff


	//   ....[8]....
        /*0088*/ 	.word	0xffffffff


	//   ....[9]....
        /*008c*/ 	.word	0xffffffff


	//   ....[10]....
        /*0090*/ 	.word	0xffffffff


	//   ....[11]....
        /*0094*/ 	.word	0xffffffff


	//   ....[12]....
        /*0098*/ 	.word	0xffffffff


	//   ....[13]....
        /*009c*/ 	.word	0xffffffff


	//----- nvinfo : EIATTR_COOP_GROUP_INSTR_OFFSETS
	.align		4
.L_41:
        /*00a0*/ 	.byte	0x04, 0x28
        /*00a2*/ 	.short	(.L_43 - .L_42)


	//   ....[0]....
.L_42:
        /*00a4*/ 	.word	0x000000c0


	//   ....[1]....
        /*00a8*/ 	.word	0x00000500


	//   ....[2]....
        /*00ac*/ 	.word	0x00000660


	//   ....[3]....
        /*00b0*/ 	.word	0x00000790


	//   ....[4]....
        /*00b4*/ 	.word	0x00000880


	//   ....[5]....
        /*00b8*/ 	.word	0x000009e0


	//   ....[6]....
        /*00bc*/ 	.word	0x00000b70


	//   ....[7]....
        /*00c0*/ 	.word	0x00000db0


	//   ....[8]....
        /*00c4*/ 	.word	0x00001f70


	//   ....[9]....
        /*00c8*/ 	.word	0x00002cc0


	//   ....[10]....
        /*00cc*/ 	.word	0x00003190


	//   ....[11]....
        /*00d0*/ 	.word	0x000031c0


	//   ....[12]....
        /*00d4*/ 	.word	0x00003de0


	//   ....[13]....
        /*00d8*/ 	.word	0x00003ff0


	//----- nvinfo : EIATTR_VRC_CTA_INIT_COUNT
	.align		4
.L_43:
        /*00dc*/ 	.byte	0x02, 0x4a
        /*00de*/ 	.byte	0x80
	.zero		1


	//----- nvinfo : EIATTR_SYSCALL_OFFSETS
	.align		4
        /*00e0*/ 	.byte	0x04, 0x46
        /*00e2*/ 	.short	(.L_45 - .L_44)


	//   ....[0]....
.L_44:
        /*00e4*/ 	.word	0x00005460


	//   ....[1]....
        /*00e8*/ 	.word	0x000055a0


	//   ....[2]....
        /*00ec*/ 	.word	0x00005cb0


	//----- nvinfo : EIATTR_MBARRIER_INSTR_OFFSETS
	.align		4
.L_45:
        /*00f0*/ 	.byte	0x04, 0x39
        /*00f2*/ 	.short	(.L_47 - .L_46)


	//   ....[0]....
.L_46:
        /*00f4*/ 	.word	0x000005f0
        /*00f8*/ 	.word	0x000000ff
        /*00fc*/ 	.word	0x00000000
        /*0100*/ 	.short	0x0100
        /*0102*/ 	.byte	0x08
	.zero		1


	//   ....[1]....
        /*0104*/ 	.word	0x00000600
        /*0108*/ 	.word	0x000000ff
        /*010c*/ 	.word	0x00000018
        /*0110*/ 	.short	0x0100
        /*0112*/ 	.byte	0x08
	.zero		1


	//   ....[2]....
        /*0114*/ 	.word	0x00000610
        /*0118*/ 	.word	0x000000ff
        /*011c*/ 	.word	0x00000008
        /*0120*/ 	.short	0x0100
        /*0122*/ 	.byte	0x08
	.zero		1


	//   ....[3]....
        /*0124*/ 	.word	0x00000620
        /*0128*/ 	.word	0x000000ff
        /*012c*/ 	.word	0x00000020
        /*0130*/ 	.short	0x0100
        /*0132*/ 	.byte	0x08
	.zero		1


	//   ....[4]....
        /*0134*/ 	.word	0x00000630
        /*0138*/ 	.word	0x000000ff
        /*013c*/ 	.word	0x00000010
        /*0140*/ 	.short	0x0100
        /*0142*/ 	.byte	0x08
	.zero		1


	//   ....[5]....
        /*0144*/ 	.word	0x00000640
        /*0148*/ 	.word	0x000000ff
        /*014c*/ 	.word	0x00000028
        /*0150*/ 	.short	0x0100
        /*0152*/ 	.byte	0x08
	.zero		1


	//   ....[6]....
        /*0154*/ 	.word	0x00000760
        /*0158*/ 	.word	0x000000ff
        /*015c*/ 	.word	0x00000030
        /*0160*/ 	.short	0x0100
        /*0162*/ 	.byte	0x09
	.zero		1


	//   ....[7]....
        /*0164*/ 	.word	0x00000770
        /*0168*/ 	.word	0x000000ff
        /*016c*/ 	.word	0x00000038
        /*0170*/ 	.short	0x0100
        /*0172*/ 	.byte	0x09
	.zero		1


	//   ....[8]....
        /*0174*/ 	.word	0x00000850
        /*0178*/ 	.word	0x000000ff
        /*017c*/ 	.word	0x00000040
        /*0180*/ 	.short	0x0100
        /*0182*/ 	.byte	0x08
	.zero		1


	//   ....[9]....
        /*0184*/ 	.word	0x00000860
        /*0188*/ 	.word	0x000000ff
        /*018c*/ 	.word	0x00000048
        /*0190*/ 	.short	0x0100
        /*0192*/ 	.byte	0x08
	.zero		1


	//   ....[10]....
        /*0194*/ 	.word	0x00000990
        /*0198*/ 	.word	0x000000ff
        /*019c*/ 	.word	0x00000050
        /*01a0*/ 	.short	0x0100
        /*01a2*/ 	.byte	0x08
	.zero		1


	//   ....[11]....
        /*01a4*/ 	.word	0x000009a0
        /*01a8*/ 	.word	0x000000ff
        /*01ac*/ 	.word	0x00000060
        /*01b0*/ 	.short	0x0100
        /*01b2*/ 	.byte	0x08
	.zero		1


	//   ....[12]....
        /*01b4*/ 	.word	0x000009b0
        /*01b8*/ 	.word	0x000000ff
        /*01bc*/ 	.word	0x00000058
        /*01c0*/ 	.short	0x0100
        /*01c2*/ 	.byte	0x08
	.zero		1


	//   ....[13]....
        /*01c4*/ 	.word	0x000009c0
        /*01c8*/ 	.word	0x000000ff
        /*01cc*/ 	.word	0x00000068
        /*01d0*/ 	.short	0x0100
        /*01d2*/ 	.byte	0x08
	.zero		1


	//   ....[14]....
        /*01d4*/ 	.word	0x00000ae0
        /*01d8*/ 	.word	0x000000ff
        /*01dc*/ 	.word	0x00000070
        /*01e0*/ 	.short	0x0100
        /*01e2*/ 	.byte	0x09
	.zero		1


	//   ....[15]....
        /*01e4*/ 	.word	0x00000af0
        /*01e8*/ 	.word	0x000000ff
        /*01ec*/ 	.word	0x00000090
        /*01f0*/ 	.short	0x0100
        /*01f2*/ 	.byte	0x09
	.zero		1


	//   ....[16]....
        /*01f4*/ 	.word	0x00000b00
        /*01f8*/ 	.word	0x000000ff
        /*01fc*/ 	.word	0x00000078
        /*0200*/ 	.short	0x0100
        /*0202*/ 	.byte	0x09
	.zero		1


	//   ....[17]....
        /*0204*/ 	.word	0x00000b10
        /*0208*/ 	.word	0x000000ff
        /*020c*/ 	.word	0x00000098
        /*0210*/ 	.short	0x0100
        /*0212*/ 	.byte	0x09
	.zero		1


	//   ....[18]....
        /*0214*/ 	.word	0x00000b20
        /*0218*/ 	.word	0x000000ff
        /*021c*/ 	.word	0x00000080
        /*0220*/ 	.short	0x0100
        /*0222*/ 	.byte	0x09
	.zero		1


	//   ....[19]....
        /*0224*/ 	.word	0x00000b30
        /*0228*/ 	.word	0x000000ff
        /*022c*/ 	.word	0x000000a0
        /*0230*/ 	.short	0x0100
        /*0232*/ 	.byte	0x09
	.zero		1


	//   ....[20]....
        /*0234*/ 	.word	0x00000b40
        /*0238*/ 	.word	0x000000ff
        /*023c*/ 	.word	0x00000088
        /*0240*/ 	.short	0x0100
        /*0242*/ 	.byte	0x09
	.zero		1


	//   ....[21]....
        /*0244*/ 	.word	0x00000b50
        /*0248*/ 	.word	0x000000ff
        /*024c*/ 	.word	0x000000a8
        /*0250*/ 	.short	0x0100
        /*0252*/ 	.byte	0x09
	.zero		1


	//   ....[22]....
        /*0254*/ 	.word	0x00000c40
        /*0258*/ 	.word	0x000000ff
        /*025c*/ 	.word	0x000000b0
        /*0260*/ 	.short	0x0100
        /*0262*/ 	.byte	0x08
	.zero		1


	//   ....[23]....
        /*0264*/ 	.word	0x00000c50
        /*0268*/ 	.word	0x000000ff
        /*026c*/ 	.word	0x000000c0
        /*0270*/ 	.short	0x0100
        /*0272*/ 	.byte	0x08
	.zero		1


	//   ....[24]....
        /*0274*/ 	.word	0x00000c60
        /*0278*/ 	.word	0x000000ff
        /*027c*/ 	.word	0x000000b8
        /*0280*/ 	.short	0x0100
        /*0282*/ 	.byte	0x08
	.zero		1


	//   ....[25]....
        /*0284*/ 	.word	0x00000c70
        /*0288*/ 	.word	0x000000ff
        /*028c*/ 	.word	0x000000c8
        /*0290*/ 	.short	0x0100
        /*0292*/ 	.byte	0x08
	.zero		1


	//   ....[26]....
        /*0294*/ 	.word	0x00000d60
        /*0298*/ 	.word	0x000000ff
        /*029c*/ 	.word	0x000000d0
        /*02a0*/ 	.short	0x0100
        /*02a2*/ 	.byte	0x06
	.zero		1


	//   ....[27]....
        /*02a4*/ 	.word	0x00001770
        /*02a8*/ 	.word	0x00000003
        /*02ac*/ 	.word	0x000000c0
        /*02b0*/ 	.short	0x010a
        /*02b2*/ 	.byte	0xff
	.zero		1


	//   ....[28]....
        /*02b4*/ 	.word	0x000017a0
        /*02b8*/ 	.word	0x00000003
        /*02bc*/ 	.word	0x000000b0
        /*02c0*/ 	.short	0x0101
        /*02c2*/ 	.byte	0xff
	.zero		1


	//   ....[29]....
        /*02c4*/ 	.word	0x000018a0
        /*02c8*/ 	.word	0x000000ff
        /*02cc*/ 	.word	0x00000018
        /*02d0*/ 	.short	0x010a
        /*02d2*/ 	.byte	0x08
	.zero		1


	//   ....[30]....
        /*02d4*/ 	.word	0x00001970
        /*02d8*/ 	.word	0x000000ff
        /*02dc*/ 	.word	0x00000018
        /*02e0*/ 	.short	0x010a
        /*02e2*/ 	.byte	0x21
	.zero		1


	//   ....[31]....
        /*02e4*/ 	.word	0x00001b20
        /*02e8*/ 	.word	0x000000ff
        /*02ec*/ 	.word	0x00000018
        /*02f0*/ 	.short	0x010a
        /*02f2*/ 	.byte	0x08
	.zero		1


	//   ....[32]....
        /*02f4*/ 	.word	0x00001c20
        /*02f8*/ 	.word	0x000000ff
        /*02fc*/ 	.word	0x00000048
        /*0300*/ 	.short	0x0101
        /*0302*/ 	.byte	0x04
	.zero		1


	//   ....[33]....
        /*0304*/ 	.word	0x00001c40
        /*0308*/ 	.word	0x000000ff
        /*030c*/ 	.word	0x00000018
        /*0310*/ 	.short	0x010a
        /*0312*/ 	.byte	0x08
	.zero		1


	//   ....[34]....
        /*0314*/ 	.word	0x00001cc0
        /*0318*/ 	.word	0x000000ff
        /*031c*/ 	.word	0x00000018
        /*0320*/ 	.short	0x010a
        /*0322*/ 	.byte	0x11
	.zero		1


	//   ....[35]....
        /*0324*/ 	.word	0x00001e50
        /*0328*/ 	.word	0x000000ff
        /*032c*/ 	.word	0x00000018
        /*0330*/ 	.short	0x010a
        /*0332*/ 	.byte	0x08
	.zero		1


	//   ....[36]....
        /*0334*/ 	.word	0x00001fa0
        /*0338*/ 	.word	0x00000002
        /*033c*/ 	.word	0x00000050
        /*0340*/ 	.short	0x010a
        /*0342*/ 	.byte	0xff
	.zero		1


	//   ....[37]....
        /*0344*/ 	.word	0x00002060
        /*0348*/ 	.word	0x00000002
        /*034c*/ 	.word	0x00000000
        /*0350*/ 	.short	0x0101
        /*0352*/ 	.byte	0xff
	.zero		1


	//   ....[38]....
        /*0354*/ 	.word	0x000025c0
        /*0358*/ 	.word	0x000000ff
        /*035c*/ 	.word	0x00000000
        /*0360*/ 	.short	0x010a
        /*0362*/ 	.byte	0x05
	.zero		1


	//   ....[39]....
        /*0364*/ 	.word	0x00002650
        /*0368*/ 	.word	0x000000ff
        /*036c*/ 	.word	0x00000000
        /*0370*/ 	.short	0x010a
        /*0372*/ 	.byte	0x05
	.zero		1


	//   ....[40]....
        /*0374*/ 	.word	0x000026f0
        /*0378*/ 	.word	0x00000000
        /*037c*/ 	.word	0x00000000
        /*0380*/ 	.short	0x010a
        /*0382*/ 	.byte	0xff
	.zero		1


	//   ....[41]....
        /*0384*/ 	.word	0x00002820
        /*0388*/ 	.word	0x00000000
        /*038c*/ 	.word	0x000000b0
        /*0390*/ 	.short	0x010a
        /*0392*/ 	.byte	0xff
	.zero		1


	//   ....[42]....
        /*0394*/ 	.word	0x00002890
        /*0398*/ 	.word	0x00000004
        /*039c*/ 	.word	0x00000000
        /*03a0*/ 	.short	0x0101
        /*03a2*/ 	.byte	0xff
	.zero		1


	//   ....[43]....
        /*03a4*/ 	.word	0x000028b0
        /*03a8*/ 	.word	0x000000ff
        /*03ac*/ 	.word	0x00000060
        /*03b0*/ 	.short	0x010a
        /*03b2*/ 	.byte	0x05
	.zero		1


	//   ....[44]....
        /*03b4*/ 	.word	0x000029d0
        /*03b8*/ 	.word	0x00000000
        /*03bc*/ 	.word	0x00000050
        /*03c0*/ 	.short	0x010a
        /*03c2*/ 	.byte	0xff
	.zero		1


	//   ....[45]....
        /*03c4*/ 	.word	0x00002ad0
        /*03c8*/ 	.word	0x00000000
        /*03cc*/ 	.word	0x00000000
        /*03d0*/ 	.short	0x0101
        /*03d2*/ 	.byte	0xff
	.zero		1


	//   ....[46]....
        /*03d4*/ 	.word	0x00002b60
        /*03d8*/ 	.word	0x000000ff
        /*03dc*/ 	.word	0x00000060
        /*03e0*/ 	.short	0x0106
        /*03e2*/ 	.byte	0x05
	.zero		1


	//   ....[47]....
        /*03e4*/ 	.word	0x00002b80
        /*03e8*/ 	.word	0x000000ff
        /*03ec*/ 	.word	0x00000060
        /*03f0*/ 	.short	0x010a
        /*03f2*/ 	.byte	0x05
	.zero		1


	//   ....[48]....
        /*03f4*/ 	.word	0x00002c10
        /*03f8*/ 	.word	0x000000ff
        /*03fc*/ 	.word	0x00000060
        /*0400*/ 	.short	0x0106
        /*0402*/ 	.byte	0x04
	.zero		1


	//   ....[49]....
        /*0404*/ 	.word	0x00002c50
        /*0408*/ 	.word	0x00000000
        /*040c*/ 	.word	0x00000060
        /*0410*/ 	.short	0x010a
        /*0412*/ 	.byte	0xff
	.zero		1


	//   ....[50]....
        /*0414*/ 	.word	0x00002e90
        /*0418*/ 	.word	0x000000ff
        /*041c*/ 	.word	0x00000008
        /*0420*/ 	.short	0x010a
        /*0422*/ 	.byte	0x06
	.zero		1


	//   ....[51]....
        /*0424*/ 	.word	0x00002eb0
        /*0428*/ 	.word	0x000000ff
        /*042c*/ 	.word	0x00000008
        /*0430*/ 	.short	0x010a
        /*0432*/ 	.byte	0x06
	.zero		1


	//   ....[52]....
        /*0434*/ 	.word	0x00003040
        /*0438*/ 	.word	0x000000ff
        /*043c*/ 	.word	0x00000008
        /*0440*/ 	.short	0x010a
        /*0442*/ 	.byte	0x06
	.zero		1


	//   ....[53]....
        /*0444*/ 	.word	0x00003060
        /*0448*/ 	.word	0x000000ff
        /*044c*/ 	.word	0x00000008
        /*0450*/ 	.short	0x010a
        /*0452*/ 	.byte	0x06
	.zero		1


	//   ....[54]....
        /*0454*/ 	.word	0x00003120
        /*0458*/ 	.word	0x000000ff
        /*045c*/ 	.word	0x00000000
        /*0460*/ 	.short	0x0101
        /*0462*/ 	.byte	0x07
	.zero		1


	//   ....[55]....
        /*0464*/ 	.word	0x00003460
        /*0468*/ 	.word	0x00000000
        /*046c*/ 	.word	0x00000050
        /*0470*/ 	.short	0x010a
        /*0472*/ 	.byte	0xff
	.zero		1


	//   ....[56]....
        /*0474*/ 	.word	0x00003520
        /*0478*/ 	.word	0x00000000
        /*047c*/ 	.word	0x00000000
        /*0480*/ 	.short	0x0101
        /*0482*/ 	.byte	0xff
	.zero		1


	//   ....[57]....
        /*0484*/ 	.word	0x000035e0
        /*0488*/ 	.word	0x000000ff
        /*048c*/ 	.word	0x00000000
        /*0490*/ 	.short	0x010a
        /*0492*/ 	.byte	0x08
	.zero		1


	//   ....[58]....
        /*0494*/ 	.word	0x000035f0
        /*0498*/ 	.word	0x000000ff
        /*049c*/ 	.word	0x00000090
        /*04a0*/ 	.short	0x010a
        /*04a2*/ 	.byte	0x09
	.zero		1


	//   ....[59]....
        /*04a4*/ 	.word	0x000036a0
        /*04a8*/ 	.word	0x000000ff
        /*04ac*/ 	.word	0x00000000
        /*04b0*/ 	.short	0x010a
        /*04b2*/ 	.byte	0x08
	.zero		1


	//   ....[60]....
        /*04b4*/ 	.word	0x000037d0
        /*04b8*/ 	.word	0x000000ff
        /*04bc*/ 	.word	0x00000000
        /*04c0*/ 	.short	0x010a
        /*04c2*/ 	.byte	0x1e
	.zero		1


	//   ....[61]....
        /*04c4*/ 	.word	0x00003ad0
        /*04c8*/ 	.word	0x000000ff
        /*04cc*/ 	.word	0x00000000
        /*04d0*/ 	.short	0x010a
        /*04d2*/ 	.byte	0x08
	.zero		1


	//   ....[62]....
        /*04d4*/ 	.word	0x00003b60
        /*04d8*/ 	.word	0x000000ff
        /*04dc*/ 	.word	0x00000000
        /*04e0*/ 	.short	0x010a
        /*04e2*/ 	.byte	0x08
	.zero		1


	//   ....[63]....
        /*04e4*/ 	.word	0x00003bf0
        /*04e8*/ 	.word	0x000000ff
        /*04ec*/ 	.word	0x00000000
        /*04f0*/ 	.short	0x010a
        /*04f2*/ 	.byte	0x08
	.zero		1


	//   ....[64]....
        /*04f4*/ 	.word	0x00003c90
        /*04f8*/ 	.word	0x00000000
        /*04fc*/ 	.word	0x00000000
        /*0500*/ 	.short	0x010a
        /*0502*/ 	.byte	0xff
	.zero		1


	//   ....[65]....
        /*0504*/ 	.word	0x00003cd0
        /*0508*/ 	.word	0x00000000
        /*050c*/ 	.word	0x00000000
        /*0510*/ 	.short	0x010a
        /*0512*/ 	.byte	0xff
	.zero		1


	//   ....[66]....
        /*0514*/ 	.word	0x00003d40
        /*0518*/ 	.word	0x000000ff
        /*051c*/ 	.word	0x00000000
        /*0520*/ 	.short	0x0101
        /*0522*/ 	.byte	0x05
	.zero		1


	//   ....[67]....
        /*0524*/ 	.word	0x00003d80
        /*0528*/ 	.word	0x000000ff
        /*052c*/ 	.word	0x000000d0
        /*0530*/ 	.short	0x010a
        /*0532*/ 	.byte	0x07
	.zero		1


	//   ....[68]....
        /*0534*/ 	.word	0x00003dd0
        /*0538*/ 	.word	0x000000ff
        /*053c*/ 	.word	0x00000000
        /*0540*/ 	.short	0x0101
        /*0542*/ 	.byte	0x05
	.zero		1


	//   ....[69]....
        /*0544*/ 	.word	0x000041e0
        /*0548*/ 	.word	0x00000000
        /*054c*/ 	.word	0x00000050
        /*0550*/ 	.short	0x010a
        /*0552*/ 	.byte	0xff
	.zero		1


	//   ....[70]....
        /*0554*/ 	.word	0x000042d0
        /*0558*/ 	.word	0x00000000
        /*055c*/ 	.word	0x00000000
        /*0560*/ 	.short	0x0101
        /*0562*/ 	.byte	0xff
	.zero		1


	//   ....[71]....
        /*0564*/ 	.word	0x000045f0
        /*0568*/ 	.word	0x000000ff
        /*056c*/ 	.word	0x00000048
        /*0570*/ 	.short	0x010a
        /*0572*/ 	.byte	0x06
	.zero		1


	//   ....[72]....
        /*0574*/ 	.word	0x00004770
        /*0578*/ 	.word	0x000000ff
        /*057c*/ 	.word	0x00000038
        /*0580*/ 	.short	0x010a
        /*0582*/ 	.byte	0x06
	.zero		1


	//   ....[73]....
        /*0584*/ 	.word	0x00004aa0
        /*0588*/ 	.word	0x000000ff
        /*058c*/ 	.word	0x00000030
        /*0590*/ 	.short	0x010b
        /*0592*/ 	.byte	0x06
	.zero		1


	//   ....[74]....
        /*0594*/ 	.word	0x00004ac0
        /*0598*/ 	.word	0x000000ff
        /*059c*/ 	.word	0x00000000
        /*05a0*/ 	.short	0x0101
        /*05a2*/ 	.byte	0x25
	.zero		1


	//   ....[75]....
        /*05a4*/ 	.word	0x00004b00
        /*05a8*/ 	.word	0x00000000
        /*05ac*/ 	.word	0x00000038
        /*05b0*/ 	.short	0x010a
        /*05b2*/ 	.byte	0xff
	.zero		1


	//   ....[76]....
        /*05b4*/ 	.word	0x00004e70
        /*05b8*/ 	.word	0x00000000
        /*05bc*/ 	.word	0x00000050
        /*05c0*/ 	.short	0x010a
        /*05c2*/ 	.byte	0xff
	.zero		1


	//   ....[77]....
        /*05c4*/ 	.word	0x00004f80
        /*05c8*/ 	.word	0x00000000
        /*05cc*/ 	.word	0x00000000
        /*05d0*/ 	.short	0x0101
        /*05d2*/ 	.byte	0xff
	.zero		1


	//   ....[78]....
        /*05d4*/ 	.word	0x000058f0
        /*05d8*/ 	.word	0x000000ff
        /*05dc*/ 	.word	0x00000030
        /*05e0*/ 	.short	0x010a
        /*05e2*/ 	.byte	0x2b
	.zero		1


	//   ....[79]....
        /*05e4*/ 	.word	0x00005900
        /*05e8*/ 	.word	0x00000071
        /*05ec*/ 	.word	0x00000070
        /*05f0*/ 	.short	0x010a
        /*05f2*/ 	.byte	0xff
	.zero		1


	//   ....[80]....
        /*05f4*/ 	.word	0x00005a50
        /*05f8*/ 	.word	0x000000ff
        /*05fc*/ 	.word	0x00000030
        /*0600*/ 	.short	0x010a
        /*0602*/ 	.byte	0x2b
	.zero		1


	//   ....[81]....
        /*0604*/ 	.word	0x00005b30
        /*0608*/ 	.word	0x000000ff
        /*060c*/ 	.word	0x00000000
        /*0610*/ 	.short	0x0101
        /*0612*/ 	.byte	0x04
	.zero		1


	//   ....[82]....
        /*0614*/ 	.word	0x00005b90
        /*0618*/ 	.word	0x00000071
        /*061c*/ 	.word	0x00000070
        /*0620*/ 	.short	0x010a
        /*0622*/ 	.byte	0xff
	.zero		1


	//   ....[83]....
        /*0624*/ 	.word	0x00005df0
        /*0628*/ 	.word	0x00000071
        /*062c*/ 	.word	0x00000000
        /*0630*/ 	.short	0x0101
        /*0632*/ 	.byte	0xff
	.zero		1


	//   ....[84]....
        /*0634*/ 	.word	0x00006840
        /*0638*/ 	.word	0x00000003
        /*063c*/ 	.word	0x000000c0
        /*0640*/ 	.short	0x010a
        /*0642*/ 	.byte	0xff
	.zero		1


	//   ....[85]....
        /*0644*/ 	.word	0x000068a0
        /*0648*/ 	.word	0x00000002
        /*064c*/ 	.word	0x00000018
        /*0650*/ 	.short	0x010a
        /*0652*/ 	.byte	0xff
	.zero		1


	//   ....[86]....
        /*0654*/ 	.word	0x00006900
        /*0658*/ 	.word	0x00000002
        /*065c*/ 	.word	0x00000018
        /*0660*/ 	.short	0x010a
        /*0662*/ 	.byte	0xff
	.zero		1


	//   ....[87]....
        /*0664*/ 	.word	0x00006950
        /*0668*/ 	.word	0x00000002
        /*066c*/ 	.word	0x00000050
        /*0670*/ 	.short	0x010a
        /*0672*/ 	.byte	0xff
	.zero		1


	//   ....[88]....
        /*0674*/ 	.word	0x000069b0
        /*0678*/ 	.word	0x00000000
        /*067c*/ 	.word	0x00000000
        /*0680*/ 	.short	0x010a
        /*0682*/ 	.byte	0xff
	.zero		1


	//   ....[89]....
        /*0684*/ 	.word	0x00006a10
        /*0688*/ 	.word	0x00000000
        /*068c*/ 	.word	0x00000000
        /*0690*/ 	.short	0x010a
        /*0692*/ 	.byte	0xff
	.zero		1


	//   ....[90]....
        /*0694*/ 	.word	0x00006a60
        /*0698*/ 	.word	0x00000000
        /*069c*/ 	.word	0x000000b0
        /*06a0*/ 	.short	0x010a
        /*06a2*/ 	.byte	0xff
	.zero		1


	//   ....[91]....
        /*06a4*/ 	.word	0x00006ac0
        /*06a8*/ 	.word	0x00000000
        /*06ac*/ 	.word	0x00000060
        /*06b0*/ 	.short	0x010a
        /*06b2*/ 	.byte	0xff
	.zero		1


	//   ....[92]....
        /*06b4*/ 	.word	0x00006b10
        /*06b8*/ 	.word	0x00000000
        /*06bc*/ 	.word	0x00000050
        /*06c0*/ 	.short	0x010a
        /*06c2*/ 	.byte	0xff
	.zero		1


	//   ....[93]....
        /*06c4*/ 	.word	0x00006b70
        /*06c8*/ 	.word	0x00000000
        /*06cc*/ 	.word	0x00000060
        /*06d0*/ 	.short	0x010a
        /*06d2*/ 	.byte	0xff
	.zero		1


	//   ....[94]....
        /*06d4*/ 	.word	0x00006bd0
        /*06d8*/ 	.word	0x00000004
        /*06dc*/ 	.word	0x00000008
        /*06e0*/ 	.short	0x010a
        /*06e2*/ 	.byte	0xff
	.zero		1


	//   ....[95]....
        /*06e4*/ 	.word	0x00006cb0
        /*06e8*/ 	.word	0x00000002
        /*06ec*/ 	.word	0x00000008
        /*06f0*/ 	.short	0x010a
        /*06f2*/ 	.byte	0xff
	.zero		1


	//   ....[96]....
        /*06f4*/ 	.word	0x00006d00
        /*06f8*/ 	.word	0x00000000
        /*06fc*/ 	.word	0x00000050
        /*0700*/ 	.short	0x010a
        /*0702*/ 	.byte	0xff
	.zero		1


	//   ....[97]....
        /*0704*/ 	.word	0x00006d60
        /*0708*/ 	.word	0x00000000
        /*070c*/ 	.word	0x00000090
        /*0710*/ 	.short	0x010a
        /*0712*/ 	.byte	0xff
	.zero		1


	//   ....[98]....
        /*0714*/ 	.word	0x00006dc0
        /*0718*/ 	.word	0x00000000
        /*071c*/ 	.word	0x00000000
        /*0720*/ 	.short	0x010a
        /*0722*/ 	.byte	0xff
	.zero		1


	//   ....[99]....
        /*0724*/ 	.word	0x00006e20
        /*0728*/ 	.word	0x00000000
        /*072c*/ 	.word	0x00000000
        /*0730*/ 	.short	0x010a
        /*0732*/ 	.byte	0xff
	.zero		1


	//   ....[100]....
        /*0734*/ 	.word	0x00006e80
        /*0738*/ 	.word	0x00000000
        /*073c*/ 	.word	0x00000000
        /*0740*/ 	.short	0x010a
        /*0742*/ 	.byte	0xff
	.zero		1


	//   ....[101]....
        /*0744*/ 	.word	0x00006ee0
        /*0748*/ 	.word	0x00000000
        /*074c*/ 	.word	0x00000000
        /*0750*/ 	.short	0x010a
        /*0752*/ 	.byte	0xff
	.zero		1


	//   ....[102]....
        /*0754*/ 	.word	0x00006f40
        /*0758*/ 	.word	0x00000000
        /*075c*/ 	.word	0x000000d0
        /*0760*/ 	.short	0x010a
        /*0762*/ 	.byte	0xff
	.zero		1


	//   ....[103]....
        /*0764*/ 	.word	0x00006f90
        /*0768*/ 	.word	0x00000000
        /*076c*/ 	.word	0x00000050
        /*0770*/ 	.short	0x010a
        /*0772*/ 	.byte	0xff
	.zero		1


	//   ....[104]....
        /*0774*/ 	.word	0x00006ff0
        /*0778*/ 	.word	0x00000000
        /*077c*/ 	.word	0x00000048
        /*0780*/ 	.short	0x010a
        /*0782*/ 	.byte	0xff
	.zero		1


	//   ....[105]....
        /*0784*/ 	.word	0x00007050
        /*0788*/ 	.word	0x00000003
        /*078c*/ 	.word	0x00000038
        /*0790*/ 	.short	0x010a
        /*0792*/ 	.byte	0xff
	.zero		1


	//   ....[106]....
        /*0794*/ 	.word	0x000070a0
        /*0798*/ 	.word	0x00000000
        /*079c*/ 	.word	0x00000050
        /*07a0*/ 	.short	0x010a
        /*07a2*/ 	.byte	0xff
	.zero		1


	//   ....[107]....
        /*07a4*/ 	.word	0x00007100
        /*07a8*/ 	.word	0x00000000
        /*07ac*/ 	.word	0x00000030
        /*07b0*/ 	.short	0x010a
        /*07b2*/ 	.byte	0xff
	.zero		1


	//   ....[108]....
        /*07b4*/ 	.word	0x00007150
        /*07b8*/ 	.word	0x00000071
        /*07bc*/ 	.word	0x00000070
        /*07c0*/ 	.short	0x010a
        /*07c2*/ 	.byte	0xff
	.zero		1


	//----- nvinfo : EIATTR_NUM_MBARRIERS
	.align		4
.L_47:
        /*07c4*/ 	.byte	0x03, 0x38
        /*07c6*/ 	.short	0x001b


	//----- nvinfo : EIATTR_EXIT_INSTR_OFFSETS
	.align		4
        /*07c8*/ 	.byte	0x04, 0x1c
        /*07ca*/ 	.short	(.L_49 - .L_48)


	//   ....[0]....
.L_48:
        /*07cc*/ 	.word	0x00002720


	//   ....[1]....
        /*07d0*/ 	.word	0x00002c20


	//   ....[2]....
        /*07d4*/ 	.word	0x00002c80


	//   ....[3]....
        /*07d8*/ 	.word	0x00004000


	//   ....[4]....
        /*07dc*/ 	.word	0x00004b30


	//   ....[5]....
        /*07e0*/ 	.word	0x00004b70


	//   ....[6]....
        /*07e4*/ 	.word	0x00006830


	//----- nvinfo : EIATTR_MAX_THREADS
	.align		4
.L_49:
        /*07e8*/ 	.byte	0x04, 0x05
        /*07ea*/ 	.short	(.L_51 - .L_50)
.L_50:
        /*07ec*/ 	.word	0x00000100
        /*07f0*/ 	.word	0x00000001
        /*07f4*/ 	.word	0x00000001


	//----- nvinfo : EIATTR_CRS_STACK_SIZE
	.align		4
.L_51:
        /*07f8*/ 	.byte	0x04, 0x1e
        /*07fa*/ 	.short	(.L_53 - .L_52)
.L_52:
        /*07fc*/ 	.word	0x00000000


	//----- nvinfo : EIATTR_CBANK_PARAM_SIZE
	.align		4
.L_53:
        /*0800*/ 	.byte	0x03, 0x19
        /*0802*/ 	.short	0x0800


	//----- nvinfo : EIATTR_PARAM_CBANK
	.align		4
        /*0804*/ 	.byte	0x04, 0x0a
        /*0806*/ 	.short	(.L_55 - .L_54)
	.align		4
.L_54:
        /*0808*/ 	.word	index@(.nv.constant0._ZN7cutlass13device_kernelINS_4gemm6kernel13GemmUniversalIN4cute5tupleIJiiiiEEENS1_10collective13CollectiveMmaINS1_35MainloopSm100TmaUmmaWarpSpecializedILi3ELi2ELi4ENS5_IJNS4_1CILi2EEENSA_ILi1EEESC_EEEEENS5_IJNSA_ILi128EEENSA_ILi64EEESF_EEEaNS5_IJlSC_lEEEaSI_NS4_8TiledMMAINS4_8MMA_AtomIJNS4_21SM100_MMA_S8_2x1SM_SSIaaiLi128ELi64ELNS4_4UMMA5MajorE0ELSN_0ELNSM_8SaturateE0EEEEEENS4_6LayoutINS5_IJSC_SC_SC_EEENS5_IJNSA_ILi0EEEST_ST_EEEEENS5_IJNS4_10UnderscoreESW_SW_EEEEENS4_18SM100_TMA_2SM_LOADENS4_14ComposedLayoutINS4_7SwizzleILi3ELi4ELi3EEENS4_18smem_ptr_flag_bitsILi8EEENSR_INS5_IJNSA_ILi8EEESF_EEENS5_IJSF_SC_EEEEEEEvNS4_8identityESZ_S19_vS1A_EENS_8epilogue10collective18CollectiveEpilogueINS1C_23Sm100TmaWarpSpecializedILi1ELi1ELi32ELb0ELb0EEEJNS5_IJSG_SG_SF_EEENS5_IJNSR_ISG_SC_EES1I_EEEaSI_aSI_NS1C_6fusion15FusionCallbacksIS1G_NS1K_17LinearCombinationIaiaiLNS_15FloatRoundStyleE2EEES1H_S1J_JEEENS4_5SM1004TMEM4LOAD26SM100_TMEM_LOAD_32dp32b32xENS4_13SM90_TMA_LOADENS10_INS11_ILi2ELi4ELi3EEES14_NSR_INS5_IJS15_SG_EEENS5_IJSG_SC_EEEEEEENS4_39AutoVectorizingCopyWithAssumedAlignmentILi128EEENS4_14SM90_TMA_STOREES1Z_S21_S21_EEEvvEEEEvNT_6ParamsE)
        /*080c*/ 	.short	0x0380
        /*080e*/ 	.short	0x0800


	//----- nvinfo : EIATTR_SW_WAR
	.align		4
.L_55:
        /*0810*/ 	.byte	0x04, 0x36
        /*0812*/ 	.short	(.L_57 - .L_56)
.L_56:
        /*0814*/ 	.word	0x00000008
.L_57:


//--------------------- .nv.callgraph             --------------------------
	.section	.nv.callgraph,"",@"SHT_CUDA_CALLGRAPH"
	.align	4
	.sectionentsize	8
	.align		4
        /*0000*/ 	.word	0x00000000
	.align		4
        /*0004*/ 	.word	0xffffffff
	.align		4
        /*0008*/ 	.word	index@(_ZN7cutlass13device_kernelINS_4gemm6kernel13GemmUniversalIN4cute5tupleIJiiiiEEENS1_10collective13CollectiveMmaINS1_35MainloopSm100TmaUmmaWarpSpecializedILi3ELi2ELi4ENS5_IJNS4_1CILi2EEENSA_ILi1EEESC_EEEEENS5_IJNSA_ILi128EEENSA_ILi64EEESF_EEEaNS5_IJlSC_lEEEaSI_NS4_8TiledMMAINS4_8MMA_AtomIJNS4_21SM100_MMA_S8_2x1SM_SSIaaiLi128ELi64ELNS4_4UMMA5MajorE0ELSN_0ELNSM_8SaturateE0EEEEEENS4_6LayoutINS5_IJSC_SC_SC_EEENS5_IJNSA_ILi0EEEST_ST_EEEEENS5_IJNS4_10UnderscoreESW_SW_EEEEENS4_18SM100_TMA_2SM_LOADENS4_14ComposedLayoutINS4_7SwizzleILi3ELi4ELi3EEENS4_18smem_ptr_flag_bitsILi8EEENSR_INS5_IJNSA_ILi8EEESF_EEENS5_IJSF_SC_EEEEEEEvNS4_8identityESZ_S19_vS1A_EENS_8epilogue10collective18CollectiveEpilogueINS1C_23Sm100TmaWarpSpecializedILi1ELi1ELi32ELb0ELb0EEEJNS5_IJSG_SG_SF_EEENS5_IJNSR_ISG_SC_EES1I_EEEaSI_aSI_NS1C_6fusion15FusionCallbacksIS1G_NS1K_17LinearCombinationIaiaiLNS_15FloatRoundStyleE2EEES1H_S1J_JEEENS4_5SM1004TMEM4LOAD26SM100_TMEM_LOAD_32dp32b32xENS4_13SM90_TMA_LOADENS10_INS11_ILi2ELi4ELi3EEES14_NSR_INS5_IJS15_SG_EEENS5_IJSG_SC_EEEEEEENS4_39AutoVectorizingCopyWithAssumedAlignmentILi128EEENS4_14SM90_TMA_STOREES1Z_S21_S21_EEEvvEEEEvNT_6ParamsE)
	.align		4
        /*000c*/ 	.word	index@(__assertfail)
	.align		4
        /*0010*/ 	.word	0x00000000
	.align		4
        /*0014*/ 	.word	0xfffffffe
	.align		4
        /*0018*/ 	.word	0x00000000
	.align		4
        /*001c*/ 	.word	0xfffffffd
	.align		4
        /*0020*/ 	.word	0x00000000
	.align		4
        /*0024*/ 	.word	0xfffffffc


//--------------------- .nv.constant4             --------------------------
	.section	.nv.constant4,"a",@progbits
	.align	8
	.align		8
.nv.constant4:
        /*0000*/ 	.dword	__assertfail
	.align		8
        /*0008*/ 	.dword	__unnamed_1
	.align		8
        /*0010*/ 	.dword	__unnamed_2
	.align		8
        /*0018*/ 	.dword	_ZN40_INTERNAL_3b83402d_4_k_cu_620c34ab_105074cuda3std3__45__cpo5beginE
	.align		8
        /*0020*/ 	.dword	_ZN40_INTERNAL_3b83402d_4_k_cu_620c34ab_105074cuda3std3__45__cpo3endE
	.align		8
        /*0028*/ 	.dword	_ZN40_INTERNAL_3b83402d_4_k_cu_620c34ab_105074cuda3std3__45__cpo6cbeginE
	.align		8
        /*0030*/ 	.dword	_ZN40_INTERNAL_3b83402d_4_k_cu_620c34ab_105074cuda3std3__45__cpo4cendE
	.align		8
        /*0038*/ 	.dword	_ZN40_INTERNAL_3b83402d_4_k_cu_620c34ab_105074cuda3std3__442_GLOBAL__N__3b83402d_4_k_cu_620c34ab_105076ignoreE
	.align		8
        /*0040*/ 	.dword	_ZN40_INTERNAL_3b83402d_4_k_cu_620c34ab_105074cuda3std3__419piecewise_constructE
	.align		8
        /*0048*/ 	.dword	_ZN40_INTERNAL_3b83402d_4_k_cu_620c34ab_105074cuda3std3__48in_placeE
	.align		8
        /*0050*/ 	.dword	_ZN40_INTERNAL_3b83402d_4_k_cu_620c34ab_105074cuda3std6ranges3__45__cpo4swapE
	.align		8
        /*0058*/ 	.dword	_ZN40_INTERNAL_3b83402d_4_k_cu_620c34ab_105074cuda3std6ranges3__45__cpo9iter_moveE
	.align		8
        /*0060*/ 	.dword	_ZN40_INTERNAL_3b83402d_4_k_cu_620c34ab_105074cute7productE
	.align		8
        /*0068*/ 	.dword	_ZN40_INTERNAL_3b83402d_4_k_cu_620c34ab_105074cute1_E
	.align		8
        /*0070*/ 	.dword	$str$25
	.align		8
        /*0078*/ 	.dword	$str$26
	.align		8
        /*0080*/ 	.dword	$str$27
	.align		8
        /*0088*/ 	.dword	$str$28


//--------------------- .text._ZN7cutlass13device_kernelINS_4gemm6kernel13GemmUniversalIN4cute5tupleIJiiiiEEENS1_10collective13CollectiveMmaINS1_35MainloopSm100TmaUmmaWarpSpecializedILi3ELi2ELi4ENS5_IJNS4_1CILi2EEENSA_ILi1EEESC_EEEEENS5_IJNSA_ILi128EEENSA_ILi64EEESF_EEEaNS5_IJlSC_lEEEaSI_NS4_8TiledMMAINS4_8MMA_AtomIJNS4_21SM100_MMA_S8_2x1SM_SSIaaiLi128ELi64ELNS4_4UMMA5MajorE0ELSN_0ELNSM_8SaturateE0EEEEEENS4_6LayoutINS5_IJSC_SC_SC_EEENS5_IJNSA_ILi0EEEST_ST_EEEEENS5_IJNS4_10UnderscoreESW_SW_EEEEENS4_18SM100_TMA_2SM_LOADENS4_14ComposedLayoutINS4_7SwizzleILi3ELi4ELi3EEENS4_18smem_ptr_flag_bitsILi8EEENSR_INS5_IJNSA_ILi8EEESF_EEENS5_IJSF_SC_EEEEEEEvNS4_8identityESZ_S19_vS1A_EENS_8epilogue10collective18CollectiveEpilogueINS1C_23Sm100TmaWarpSpecializedILi1ELi1ELi32ELb0ELb0EEEJNS5_IJSG_SG_SF_EEENS5_IJNSR_ISG_SC_EES1I_EEEaSI_aSI_NS1C_6fusion15FusionCallbacksIS1G_NS1K_17LinearCombinationIaiaiLNS_15FloatRoundStyleE2EEES1H_S1J_JEEENS4_5SM1004TMEM4LOAD26SM100_TMEM_LOAD_32dp32b32xENS4_13SM90_TMA_LOADENS10_INS11_ILi2ELi4ELi3EEES14_NSR_INS5_IJS15_SG_EEENS5_IJSG_SC_EEEEEEENS4_39AutoVectorizingCopyWithAssumedAlignmentILi128EEENS4_14SM90_TMA_STOREES1Z_S21_S21_EEEvvEEEEvNT_6ParamsE --------------------------
	.section	.text._ZN7cutlass13device_kernelINS_4gemm6kernel13GemmUniversalIN4cute5tupleIJiiiiEEENS1_10collective13CollectiveMmaINS1_35MainloopSm100TmaUmmaWarpSpecializedILi3ELi2ELi4ENS5_IJNS4_1CILi2EEENSA_ILi1EEESC_EEEEENS5_IJNSA_ILi128EEENSA_ILi64EEESF_EEEaNS5_IJlSC_lEEEaSI_NS4_8TiledMMAINS4_8MMA_AtomIJNS4_21SM100_MMA_S8_2x1SM_SSIaaiLi128ELi64ELNS4_4UMMA5MajorE0ELSN_0ELNSM_8SaturateE0EEEEEENS4_6LayoutINS5_IJSC_SC_SC_EEENS5_IJNSA_ILi0EEEST_ST_EEEEENS5_IJNS4_10UnderscoreESW_SW_EEEEENS4_18SM100_TMA_2SM_LOADENS4_14ComposedLayoutINS4_7SwizzleILi3ELi4ELi3EEENS4_18smem_ptr_flag_bitsILi8EEENSR_INS5_IJNSA_ILi8EEESF_EEENS5_IJSF_SC_EEEEEEEvNS4_8identityESZ_S19_vS1A_EENS_8epilogue10collective18CollectiveEpilogueINS1C_23Sm100TmaWarpSpecializedILi1ELi1ELi32ELb0ELb0EEEJNS5_IJSG_SG_SF_EEENS5_IJNSR_ISG_SC_EES1I_EEEaSI_aSI_NS1C_6fusion15FusionCallbacksIS1G_NS1K_17LinearCombinationIaiaiLNS_15FloatRoundStyleE2EEES1H_S1J_JEEENS4_5SM1004TMEM4LOAD26SM100_TMEM_LOAD_32dp32b32xENS4_13SM90_TMA_LOADENS10_INS11_ILi2ELi4ELi3EEES14_NSR_INS5_IJS15_SG_EEENS5_IJSG_SC_EEEEEEENS4_39AutoVectorizingCopyWithAssumedAlignmentILi128EEENS4_14SM90_TMA_STOREES1Z_S21_S21_EEEvvEEEEvNT_6ParamsE,"ax",@progbits
	.align	128
.text._ZN7cutlass13device_kernelINS_4gemm6kernel13GemmUniversalIN4cute5tupleIJiiiiEEENS1_10collective13CollectiveMmaINS1_35MainloopSm100TmaUmmaWarpSpecializedILi3ELi2ELi4ENS5_IJNS4_1CILi2EEENSA_ILi1EEESC_EEEEENS5_IJNSA_ILi128EEENSA_ILi64EEESF_EEEaNS5_IJlSC_lEEEaSI_NS4_8TiledMMAINS4_8MMA_AtomIJNS4_21SM100_MMA_S8_2x1SM_SSIaaiLi128ELi64ELNS4_4UMMA5MajorE0ELSN_0ELNSM_8SaturateE0EEEEEENS4_6LayoutINS5_IJSC_SC_SC_EEENS5_IJNSA_ILi0EEEST_ST_EEEEENS5_IJNS4_10UnderscoreESW_SW_EEEEENS4_18SM100_TMA_2SM_LOADENS4_14ComposedLayoutINS4_7SwizzleILi3ELi4ELi3EEENS4_18smem_ptr_flag_bitsILi8EEENSR_INS5_IJNSA_ILi8EEESF_EEENS5_IJSF_SC_EEEEEEEvNS4_8identityESZ_S19_vS1A_EENS_8epilogue10collective18CollectiveEpilogueINS1C_23Sm100TmaWarpSpecializedILi1ELi1ELi32ELb0ELb0EEEJNS5_IJSG_SG_SF_EEENS5_IJNSR_ISG_SC_EES1I_EEEaSI_aSI_NS1C_6fusion15FusionCallbacksIS1G_NS1K_17LinearCombinationIaiaiLNS_15FloatRoundStyleE2EEES1H_S1J_JEEENS4_5SM1004TMEM4LOAD26SM100_TMEM_LOAD_32dp32b32xENS4_13SM90_TMA_LOADENS10_INS11_ILi2ELi4ELi3EEES14_NSR_INS5_IJS15_SG_EEENS5_IJSG_SC_EEEEEEENS4_39AutoVectorizingCopyWithAssumedAlignmentILi128EEENS4_14SM90_TMA_STOREES1Z_S21_S21_EEEvvEEEEvNT_6ParamsE:
        .type           _ZN7cutlass13device_kernelINS_4gemm6kernel13GemmUniversalIN4cute5tupleIJiiiiEEENS1_10collective13CollectiveMmaINS1_35MainloopSm100TmaUmmaWarpSpecializedILi3ELi2ELi4ENS5_IJNS4_1CILi2EEENSA_ILi1EEESC_EEEEENS5_IJNSA_ILi128EEENSA_ILi64EEESF_EEEaNS5_IJlSC_lEEEaSI_NS4_8TiledMMAINS4_8MMA_AtomIJNS4_21SM100_MMA_S8_2x1SM_SSIaaiLi128ELi64ELNS4_4UMMA5MajorE0ELSN_0ELNSM_8SaturateE0EEEEEENS4_6LayoutINS5_IJSC_SC_SC_EEENS5_IJNSA_ILi0EEEST_ST_EEEEENS5_IJNS4_10UnderscoreESW_SW_EEEEENS4_18SM100_TMA_2SM_LOADENS4_14ComposedLayoutINS4_7SwizzleILi3ELi4ELi3EEENS4_18smem_ptr_flag_bitsILi8EEENSR_INS5_IJNSA_ILi8EEESF_EEENS5_IJSF_SC_EEEEEEEvNS4_8identityESZ_S19_vS1A_EENS_8epilogue10collective18CollectiveEpilogueINS1C_23Sm100TmaWarpSpecializedILi1ELi1ELi32ELb0ELb0EEEJNS5_IJSG_SG_SF_EEENS5_IJNSR_ISG_SC_EES1I_EEEaSI_aSI_NS1C_6fusion15FusionCallbacksIS1G_NS1K_17LinearCombinationIaiaiLNS_15FloatRoundStyleE2EEES1H_S1J_JEEENS4_5SM1004TMEM4LOAD26SM100_TMEM_LOAD_32dp32b32xENS4_13SM90_TMA_LOADENS10_INS11_ILi2ELi4ELi3EEES14_NSR_INS5_IJS15_SG_EEENS5_IJSG_SC_EEEEEEENS4_39AutoVectorizingCopyWithAssumedAlignmentILi128EEENS4_14SM90_TMA_STOREES1Z_S21_S21_EEEvvEEEEvNT_6ParamsE,@function
        .size           _ZN7cutlass13device_kernelINS_4gemm6kernel13GemmUniversalIN4cute5tupleIJiiiiEEENS1_10collective13CollectiveMmaINS1_35MainloopSm100TmaUmmaWarpSpecializedILi3ELi2ELi4ENS5_IJNS4_1CILi2EEENSA_ILi1EEESC_EEEEENS5_IJNSA_ILi128EEENSA_ILi64EEESF_EEEaNS5_IJlSC_lEEEaSI_NS4_8TiledMMAINS4_8MMA_AtomIJNS4_21SM100_MMA_S8_2x1SM_SSIaaiLi128ELi64ELNS4_4UMMA5MajorE0ELSN_0ELNSM_8SaturateE0EEEEEENS4_6LayoutINS5_IJSC_SC_SC_EEENS5_IJNSA_ILi0EEEST_ST_EEEEENS5_IJNS4_10UnderscoreESW_SW_EEEEENS4_18SM100_TMA_2SM_LOADENS4_14ComposedLayoutINS4_7SwizzleILi3ELi4ELi3EEENS4_18smem_ptr_flag_bitsILi8EEENSR_INS5_IJNSA_ILi8EEESF_EEENS5_IJSF_SC_EEEEEEEvNS4_8identityESZ_S19_vS1A_EENS_8epilogue10collective18CollectiveEpilogueINS1C_23Sm100TmaWarpSpecializedILi1ELi1ELi32ELb0ELb0EEEJNS5_IJSG_SG_SF_EEENS5_IJNSR_ISG_SC_EES1I_EEEaSI_aSI_NS1C_6fusion15FusionCallbacksIS1G_NS1K_17LinearCombinationIaiaiLNS_15FloatRoundStyleE2EEES1H_S1J_JEEENS4_5SM1004TMEM4LOAD26SM100_TMEM_LOAD_32dp32b32xENS4_13SM90_TMA_LOADENS10_INS11_ILi2ELi4ELi3EEES14_NSR_INS5_IJS15_SG_EEENS5_IJSG_SC_EEEEEEENS4_39AutoVectorizingCopyWithAssumedAlignmentILi128EEENS4_14SM90_TMA_STOREES1Z_S21_S21_EEEvvEEEEvNT_6ParamsE,(.L_x_146 - _ZN7cutlass13device_kernelINS_4gemm6kernel13GemmUniversalIN4cute5tupleIJiiiiEEENS1_10collective13CollectiveMmaINS1_35MainloopSm100TmaUmmaWarpSpecializedILi3ELi2ELi4ENS5_IJNS4_1CILi2EEENSA_ILi1EEESC_EEEEENS5_IJNSA_ILi128EEENSA_ILi64EEESF_EEEaNS5_IJlSC_lEEEaSI_NS4_8TiledMMAINS4_8MMA_AtomIJNS4_21SM100_MMA_S8_2x1SM_SSIaaiLi128ELi64ELNS4_4UMMA5MajorE0ELSN_0ELNSM_8SaturateE0EEEEEENS4_6LayoutINS5_IJSC_SC_SC_EEENS5_IJNSA_ILi0EEEST_ST_EEEEENS5_IJNS4_10UnderscoreESW_SW_EEEEENS4_18SM100_TMA_2SM_LOADENS4_14ComposedLayoutINS4_7SwizzleILi3ELi4ELi3EEENS4_18smem_ptr_flag_bitsILi8EEENSR_INS5_IJNSA_ILi8EEESF_EEENS5_IJSF_SC_EEEEEEEvNS4_8identityESZ_S19_vS1A_EENS_8epilogue10collective18CollectiveEpilogueINS1C_23Sm100TmaWarpSpecializedILi1ELi1ELi32ELb0ELb0EEEJNS5_IJSG_SG_SF_EEENS5_IJNSR_ISG_SC_EES1I_EEEaSI_aSI_NS1C_6fusion15FusionCallbacksIS1G_NS1K_17LinearCombinationIaiaiLNS_15FloatRoundStyleE2EEES1H_S1J_JEEENS4_5SM1004TMEM4LOAD26SM100_TMEM_LOAD_32dp32b32xENS4_13SM90_TMA_LOADENS10_INS11_ILi2ELi4ELi3EEES14_NSR_INS5_IJS15_SG_EEENS5_IJSG_SC_EEEEEEENS4_39AutoVectorizingCopyWithAssumedAlignmentILi128EEENS4_14SM90_TMA_STOREES1Z_S21_S21_EEEvvEEEEvNT_6ParamsE)
        .other          _ZN7cutlass13device_kernelINS_4gemm6kernel13GemmUniversalIN4cute5tupleIJiiiiEEENS1_10collective13CollectiveMmaINS1_35MainloopSm100TmaUmmaWarpSpecializedILi3ELi2ELi4ENS5_IJNS4_1CILi2EEENSA_ILi1EEESC_EEEEENS5_IJNSA_ILi128EEENSA_ILi64EEESF_EEEaNS5_IJlSC_lEEEaSI_NS4_8TiledMMAINS4_8MMA_AtomIJNS4_21SM100_MMA_S8_2x1SM_SSIaaiLi128ELi64ELNS4_4UMMA5MajorE0ELSN_0ELNSM_8SaturateE0EEEEEENS4_6LayoutINS5_IJSC_SC_SC_EEENS5_IJNSA_ILi0EEEST_ST_EEEEENS5_IJNS4_10UnderscoreESW_SW_EEEEENS4_18SM100_TMA_2SM_LOADENS4_14ComposedLayoutINS4_7SwizzleILi3ELi4ELi3EEENS4_18smem_ptr_flag_bitsILi8EEENSR_INS5_IJNSA_ILi8EEESF_EEENS5_IJSF_SC_EEEEEEEvNS4_8identityESZ_S19_vS1A_EENS_8epilogue10collective18CollectiveEpilogueINS1C_23Sm100TmaWarpSpecializedILi1ELi1ELi32ELb0ELb0EEEJNS5_IJSG_SG_SF_EEENS5_IJNSR_ISG_SC_EES1I_EEEaSI_aSI_NS1C_6fusion15FusionCallbacksIS1G_NS1K_17LinearCombinationIaiaiLNS_15FloatRoundStyleE2EEES1H_S1J_JEEENS4_5SM1004TMEM4LOAD26SM100_TMEM_LOAD_32dp32b32xENS4_13SM90_TMA_LOADENS10_INS11_ILi2ELi4ELi3EEES14_NSR_INS5_IJS15_SG_EEENS5_IJSG_SC_EEEEEEENS4_39AutoVectorizingCopyWithAssumedAlignmentILi128EEENS4_14SM90_TMA_STOREES1Z_S21_S21_EEEvvEEEEvNT_6ParamsE,@"STO_CUDA_ENTRY STV_DEFAULT"
_ZN7cutlass13device_kernelINS_4gemm6kernel13GemmUniversalIN4cute5tupleIJiiiiEEENS1_10collective13CollectiveMmaINS1_35MainloopSm100TmaUmmaWarpSpecializedILi3ELi2ELi4ENS5_IJNS4_1CILi2EEENSA_ILi1EEESC_EEEEENS5_IJNSA_ILi128EEENSA_ILi64EEESF_EEEaNS5_IJlSC_lEEEaSI_NS4_8TiledMMAINS4_8MMA_AtomIJNS4_21SM100_MMA_S8_2x1SM_SSIaaiLi128ELi64ELNS4_4UMMA5MajorE0ELSN_0ELNSM_8SaturateE0EEEEEENS4_6LayoutINS5_IJSC_SC_SC_EEENS5_IJNSA_ILi0EEEST_ST_EEEEENS5_IJNS4_10UnderscoreESW_SW_EEEEENS4_18SM100_TMA_2SM_LOADENS4_14ComposedLayoutINS4_7SwizzleILi3ELi4ELi3EEENS4_18smem_ptr_flag_bitsILi8EEENSR_INS5_IJNSA_ILi8EEESF_EEENS5_IJSF_SC_EEEEEEEvNS4_8identityESZ_S19_vS1A_EENS_8epilogue10collective18CollectiveEpilogueINS1C_23Sm100TmaWarpSpecializedILi1ELi1ELi32ELb0ELb0EEEJNS5_IJSG_SG_SF_EEENS5_IJNSR_ISG_SC_EES1I_EEEaSI_aSI_NS1C_6fusion15FusionCallbacksIS1G_NS1K_17LinearCombinationIaiaiLNS_15FloatRoundStyleE2EEES1H_S1J_JEEENS4_5SM1004TMEM4LOAD26SM100_TMEM_LOAD_32dp32b32xENS4_13SM90_TMA_LOADENS10_INS11_ILi2ELi4ELi3EEES14_NSR_INS5_IJS15_SG_EEENS5_IJSG_SC_EEEEEEENS4_39AutoVectorizingCopyWithAssumedAlignmentILi128EEENS4_14SM90_TMA_STOREES1Z_S21_S21_EEEvvEEEEvNT_6ParamsE:
[----:B------:R-:W1:Y:S01]  /*0000*/  LDC R1, c[0x0][0x37c] ;  /* 0x0000df00ff017b82 */ /* 0x000e620000000800 */
[----:B------:R-:W2:Y:S01]  /*0010*/  S2R R103, SR_TID.X ;  /* 0x0000000000677919 */ /* 0x000ea20000002100 */
[----:B------:R-:W3:Y:S06]  /*0020*/  LDCU.64 UR6, c[0x0][0x890] ;  /* 0x00011200ff0677ac */ /* 0x000eec0008000a00 */
[----:B------:R-:W4:Y:S01]  /*0030*/  S2UR UR37, SR_CgaCtaId ;  /* 0x00000000002579c3 */ /* 0x000f220000008800 */
[----:B------:R-:W-:Y:S02]  /*0040*/  PRMT R99, RZ, 0x7610, R99 ;  /* 0x00007610ff637816 */ /* 0x000fe40000000063 */
[----:B------:R-:W-:Y:S01]  /*0050*/  ELECT P1, URZ, PT ;  /* 0x0000000000ff782f */ /* 0x000fe20003820000 */
[----:B------:R-:W1:Y:S01]  /*0060*/  LDCU.64 UR40, c[0x0][0x358] ;  /* 0x00006b00ff2877ac */ /* 0x000e620008000a00 */
[----:B---3--:R-:W-:-:S04]  /*0070*/  UISETP.NE.U32.AND UP0, UPT, UR6, URZ, UPT ;  /* 0x000000ff0600728c */ /* 0x008fc8000bf05070 */
[----:B------:R-:W-:Y:S02]  /*0080*/  UISETP.NE.AND.EX UP0, UPT, UR7, URZ, UPT, UP0 ;  /* 0x000000ff0700728c */ /* 0x000fe4000bf05300 */
[----:B----4-:R-:W-:Y:S02]  /*0090*/  ULOP3.LUT UR5, UR37, 0x1, URZ, 0xc0, !UPT ;  /* 0x0000000125057892 */ /* 0x010fe4000f8ec0ff */
[----:B------:R-:W-:Y:S01]  /*00a0*/  ULOP3.LUT UR4, UR37, 0x1, URZ, 0x3c, !UPT ;  /* 0x0000000125047892 */ /* 0x000fe2000f8e3cff */
[----:B--2---:R-:W-:-:S05]  /*00b0*/  SHF.R.U32.HI R106, RZ, 0x5, R103 ;  /* 0x00000005ff6a7819 */ /* 0x004fca0000011667 */
[----:B------:R-:W2:Y:S02]  /*00c0*/  SHFL.IDX PT, R0, R106, RZ, 0x1f ;  /* 0x00001fff6a007589 */ /* 0x000ea400000e0000 */
[----:B--2---:R-:W-:Y:S01]  /*00d0*/  R2UR UR10, R0 ;  /* 0x00000000000a72ca */ /* 0x004fe200000e0000 */
[----:B-1----:R-:W-:-:S14]  /*00e0*/  BRA.U UP0, `(.L_x_0) ;  /* 0x00000001002c7547 */ /* 0x002fdc000b800000 */
[----:B------:R-:W1:Y:S02]  /*00f0*/  LDCU.64 UR8, c[0x0][0x888] ;  /* 0x00011100ff0877ac */ /* 0x000e640008000a00 */
[----:B-1----:R-:W-:-:S04]  /*0100*/  UISETP.NE.U32.AND UP0, UPT, UR8, URZ, UPT ;  /* 0x000000ff0800728c */ /* 0x002fc8000bf05070 */
[----:B------:R-:W-:-:S09]  /*0110*/  UISETP.NE.AND.EX UP0, UPT, UR9, URZ, UPT, UP0 ;  /* 0x000000ff0900728c */ /* 0x000fd2000bf05300 */
[----:B------:R-:W-:Y:S05]  /*0120*/  BRA.U !UP0, `(.L_x_1) ;  /* 0x0000000108107547 */ /* 0x000fea000b800000 */
[----:B------:R-:W1:Y:S02]  /*0130*/  LDC.64 R48, c[0x0][0x888] ;  /* 0x00022200ff307b82 */ /* 0x000e640000000a00 */
[----:B-1----:R1:W5:Y:S01]  /*0140*/  LDG.E R48, desc[UR40][R48.64] ;  /* 0x0000002830307981 */ /* 0x002362000c1e1900 */
[----:B------:R-:W-:Y:S01]  /*0150*/  HFMA2 R99, -RZ, RZ, 0, 5.9604644775390625e-08 ;  /* 0x00000001ff637431 */ /* 0x000fe200000001ff */
[----:B------:R-:W-:Y:S05]  /*0160*/  BRA `(.L_x_0) ;  /* 0x00000000000c7947 */ /* 0x000fea0003800000 */
.L_x_1:
[----:B------:R-:W1:Y:S01]  /*0170*/  LDCU UR8, c[0x0][0x880] ;  /* 0x00011000ff0877ac */ /* 0x000e620008000800 */
[----:B------:R-:W-:Y:S01]  /*0180*/  HFMA2 R99, -RZ, RZ, 0, 5.9604644775390625e-08 ;  /* 0x00000001ff637431 */ /* 0x000fe200000001ff */
[----:B-1----:R-:W-:-:S07]  /*0190*/  MOV R48, UR8 ;  /* 0x0000000800307c02 */ /* 0x002fce0008000f00 */
.L_x_0:
[----:B------:R-:W2:Y:S02]  /*01a0*/  LDCU.64 UR8, c[0x0][0x8b0] ;  /* 0x00011600ff0877ac */ /* 0x000ea40008000a00 */
[----:B--2---:R-:W-:-:S04]  /*01b0*/  UISETP.NE.U32.AND UP0, UPT, UR8, URZ, UPT ;  /* 0x000000ff0800728c */ /* 0x004fc8000bf05070 */
[----:B------:R-:W-:-:S09]  /*01c0*/  UISETP.NE.AND.EX UP0, UPT, UR9, URZ, UPT, UP0 ;  /* 0x000000ff0900728c */ /* 0x000fd2000bf05300 */
[----:B------:R-:W-:Y:S05]  /*01d0*/  BRA.U UP0, `(.L_x_2) ;  /* 0x0000000100247547 */ /* 0x000fea000b800000 */
[----:B------:R-:W2:Y:S02]  /*01e0*/  LDCU.64 UR8, c[0x0][0x8a8] ;  /* 0x00011500ff0877ac */ /* 0x000ea40008000a00 */
[----:B--2---:R-:W-:-:S04]  /*01f0*/  UISETP.NE.U32.AND UP0, UPT, UR8, URZ, UPT ;  /* 0x000000ff0800728c */ /* 0x004fc8000bf05070 */
[----:B------:R-:W-:-:S09]  /*0200*/  UISETP.NE.AND.EX UP0, UPT, UR9, URZ, UPT, UP0 ;  /* 0x000000ff0900728c */ /* 0x000fd2000bf05300 */
[----:B------:R-:W-:Y:S05]  /*0210*/  BRA.U !UP0, `(.L_x_3) ;  /* 0x00000001080c7547 */ /* 0x000fea000b800000 */
[----:B------:R-:W2:Y:S02]  /*0220*/  LDC.64 R46, c[0x0][0x8a8] ;  /* 0x00022a00ff2e7b82 */ /* 0x000ea40000000a00 */
[----:B--2---:R2:W5:Y:S01]  /*0230*/  LDG.E R46, desc[UR40][R46.64] ;  /* 0x000000282e2e7981 */ /* 0x004562000c1e1900 */
[----:B------:R-:W-:Y:S05]  /*0240*/  BRA `(.L_x_2) ;  /* 0x0000000000087947 */ /* 0x000fea0003800000 */
.L_x_3:
[----:B------:R-:W2:Y:S02]  /*0250*/  LDCU UR8, c[0x0][0x8a0] ;  /* 0x00011400ff0877ac */ /* 0x000ea40008000800 */
[----:B--2---:R-:W-:Y:S02]  /*0260*/  MOV R46, UR8 ;  /* 0x00000008002e7c02 */ /* 0x004fe40008000f00 */
.L_x_2:
[----:B------:R-:W-:Y:S01]  /*0270*/  IMAD.U32 R0, RZ, RZ, UR10 ;  /* 0x0000000aff007e24 */ /* 0x000fe2000f8e00ff */
[----:B------:R-:W-:Y:S04]  /*0280*/  BSSY.RECONVERGENT B0, `(.L_x_4) ;  /* 0x000000c000007945 */ /* 0x000fe80003800200 */
[C---:B------:R-:W-:Y:S02]  /*0290*/  ISETP.NE.OR P2, PT, R0.reuse, 0x1, !P1 ;  /* 0x000000010000780c */ /* 0x040fe40004f45670 */
[----:B------:R-:W-:-:S11]  /*02a0*/  ISETP.NE.OR P0, PT, R0, 0x3, !P1 ;  /* 0x000000030000780c */ /* 0x000fd60004f05670 */
[----:B------:R-:W-:Y:S05]  /*02b0*/  @P2 BRA `(.L_x_5) ;  /* 0x0000000000202947 */ /* 0x000fea0003800000 */
[----:B------:R-:W3:Y:S02]  /*02c0*/  LDCU.64 UR8, c[0x0][0x348] ;  /* 0x00006900ff0877ac */ /* 0x000ee40008000a00 */
[----:B---3--:R-:W-:Y:S02]  /*02d0*/  UIADD3 UR12, UP1, UPT, UR8, 0x80, URZ ;  /* 0x00000080080c7890 */ /* 0x008fe4000ff3e0ff */
[----:B------:R-:W-:Y:S02]  /*02e0*/  UIADD3 UR8, UP0, UPT, UR8, 0x180, URZ ;  /* 0x0000018008087890 */ /* 0x000fe4000ff1e0ff */
[----:B------:R-:W-:Y:S02]  /*02f0*/  UIADD3.X UR13, UPT, UPT, URZ, UR9, URZ, UP1, !UPT ;  /* 0x00000009ff0d7290 */ /* 0x000fe40008ffe4ff */
[----:B------:R-:W-:-:S07]  /*0300*/  UIADD3.X UR9, UPT, UPT, URZ, UR9, URZ, UP0, !UPT ;  /* 0x00000009ff097290 */ /* 0x000fce00087fe4ff */
[----:B------:R3:W-:Y:S02]  /*0310*/  UTMACCTL.PF [UR12] ;  /* 0x000000000c0079b9 */ /* 0x0007e40008040000 */
[----:B------:R3:W-:Y:S02]  /*0320*/  UTMACCTL.PF [UR8] ;  /* 0x00000000080079b9 */ /* 0x0007e40008040000 */
[----:B---3--:R-:W-:Y:S01]  /*0330*/  NOP ;  /* 0x0000000000007918 */ /* 0x008fe20000000000 */
.L_x_5:
[----:B------:R-:W-:Y:S05]  /*0340*/  BSYNC.RECONVERGENT B0 ;  /* 0x0000000000007941 */ /* 0x000fea0003800200 */
.L_x_4:
[----:B------:R-:W-:Y:S04]  /*0350*/  BSSY.RECONVERGENT B0, `(.L_x_6) ;  /* 0x000000a000007945 */ /* 0x000fe80003800200 */
        /* <DEDUP_REMOVED lines=9> */
.L_x_7:
[----:B------:R-:W-:Y:S05]  /*03f0*/  BSYNC.RECONVERGENT B0 ;  /* 0x0000000000007941 */ /* 0x000fea0003800200 */
.L_x_6:
[----:B------:R-:W3:Y:S01]  /*0400*/  LDCU.64 UR8, c[0x0][0x888] ;  /* 0x00011100ff0877ac */ /* 0x000ee20008000a00 */
[----:B------:R-:W-:Y:S02]  /*0410*/  UISETP.EQ.U32.AND UP1, UPT, UR6, URZ, UPT ;  /* 0x000000ff0600728c */ /* 0x000fe4000bf22070 */
[----:B------:R-:W-:Y:S02]  /*0420*/  UPLOP3.LUT UP5, UPT, UPT, UPT, UPT, 0x80, 0x8 ;  /* 0x000000000008789c */ /* 0x000fe40003faf070 */
[----:B---3--:R-:W-:-:S04]  /*0430*/  UISETP.NE.U32.AND UP0, UPT, UR8, URZ, UPT ;  /* 0x000000ff0800728c */ /* 0x008fc8000bf05070 */
[----:B------:R-:W-:-:S04]  /*0440*/  UISETP.NE.AND.EX UP0, UPT, UR9, URZ, UPT, UP0 ;  /* 0x000000ff0900728c */ /* 0x000fc8000bf05300 */
[----:B------:R-:W-:-:S04]  /*0450*/  UISETP.EQ.OR.EX UP2, UPT, UR7, URZ, !UP0, UP1 ;  /* 0x000000ff0700728c */ /* 0x000fc8000c742710 */
[----:B------:R-:W-:-:S05]  /*0460*/  UP2UR UR44, UPR, URZ, 0x4 ;  /* 0x00000004ff2c7883 */ /* 0x000fca0008000000 */
[----:B------:R-:W-:Y:S07]  /*0470*/  BRA.U !UP2, `(.L_x_8) ;  /* 0x000000010a207547 */ /* 0x000fee000b800000 */
[----:B-----5:R-:W-:Y:S01]  /*0480*/  R2UR UR8, R48 ;  /* 0x00000000300872ca */ /* 0x020fe200000e0000 */
[----:B------:R-:W-:Y:S02]  /*0490*/  UISETP.NE.U32.AND UP2, UPT, UR6, URZ, UPT ;  /* 0x000000ff0600728c */ /* 0x000fe4000bf45070 */
[----:B------:R-:W-:Y:S02]  /*04a0*/  USEL UR6, URZ, 0xffffffff, UP0 ;  /* 0xffffffffff067887 */ /* 0x000fe40008000000 */
[----:B------:R-:W-:-:S08]  /*04b0*/  UISETP.NE.AND.EX UP2, UPT, UR7, URZ, UPT, UP2 ;  /* 0x000000ff0700728c */ /* 0x000fd0000bf45320 */
[----:B------:R-:W-:-:S04]  /*04c0*/  UISETP.NE.AND UP1, UPT, UR8, URZ, UPT ;  /* 0x000000ff0800728c */ /* 0x000fc8000bf25270 */
[----:B------:R-:W-:-:S04]  /*04d0*/  @!UP2 USEL UR6, URZ, 0xffffffff, UP1 ;  /* 0xffffffffff06a887 */ /* 0x000fc80008800000 */
[----:B------:R-:W-:-:S04]  /*04e0*/  ULOP3.LUT UR6, UR6, 0x1, URZ, 0xc0, !UPT ;  /* 0x0000000106067892 */ /* 0x000fc8000f8ec0ff */
[----:B------:R-:W-:-:S11]  /*04f0*/  UISETP.NE.U32.AND UP5, UPT, UR6, 0x1, UPT ;  /* 0x000000010600788c */ /* 0x000fd6000bfa5070 */
.L_x_8:
[----:B------:R-:W3:Y:S01]  /*0500*/  SHFL.IDX PT, R0, R106, RZ, 0x1f ;  /* 0x00001fff6a007589 */ /* 0x000ee200000e0000 */
[----:B------:R-:W-:-:S04]  /*0510*/  UISETP.NE.AND UP1, UPT, UR10, 0x2, UPT ;  /* 0x000000020a00788c */ /* 0x000fc8000bf25270 */
[----:B------:R-:W-:Y:S02]  /*0520*/  UISETP.EQ.AND UP2, UPT, UR5, URZ, !UP1 ;  /* 0x000000ff0500728c */ /* 0x000fe4000cf42270 */
[----:B------:R-:W-:-:S04]  /*0530*/  USEL UR7, URZ, 0x1, UP1 ;  /* 0x00000001ff077887 */ /* 0x000fc80008800000 */
[----:B------:R-:W-:Y:S02]  /*0540*/  PLOP3.LUT P5, PT, P1, PT, UP2, 0x80, 0x8 ;  /* 0x000000000008781c */ /* 0x000fe40000faf028 */
[----:B---3--:R-:W-:-:S13]  /*0550*/  ISETP.NE.AND P0, PT, R0, RZ, PT ;  /* 0x000000ff0000720c */ /* 0x008fda0003f05270 */
[----:B------:R-:W-:Y:S05]  /*0560*/  @P0 BRA `(.L_x_9) ;  /* 0x00000000003c0947 */ /* 0x000fea0003800000 */
[----:B------:R-:W-:Y:S01]  /*0570*/  UMOV UR8, 0x400 ;  /* 0x0000040000087882 */ /* 0x000fe20000000000 */
[----:B------:R-:W-:Y:S01]  /*0580*/  UMOV UR6, 0x1 ;  /* 0x0000000100067882 */ /* 0x000fe20000000000 */
[----:B------:R-:W-:Y:S02]  /*0590*/  ULEA UR8, UR37, UR8, 0x18 ;  /* 0x0000000825087291 */ /* 0x000fe4000f8ec0ff */
[----:B------:R-:W-:-:S04]  /*05a0*/  UIADD3 UR12, UPT, UPT, -UR6, 0x100000, URZ ;  /* 0x00100000060c7890 */ /* 0x000fc8000fffe1ff */
[----:B------:R-:W-:Y:S02]  /*05b0*/  USHF.L.U32 UR13, UR12, 0xb, URZ ;  /* 0x0000000b0c0d7899 */ /* 0x000fe400080006ff */
[----:B------:R-:W-:Y:S01]  /*05c0*/  USHF.L.U32 UR12, UR12, 0x1, URZ ;  /* 0x000000010c0c7899 */ /* 0x000fe200080006ff */
[----:B------:R-:W-:Y:S01]  /*05d0*/  ELECT P0, URZ, PT ;  /* 0x0000000000ff782f */ /* 0x000fe20003800000 */
[----:B------:R-:W3:Y:S10]  /*05e0*/  FENCE.VIEW.ASYNC.S ;  /* 0x00000000000073c6 */ /* 0x000ef40000000000 */
[----:B---3--:R3:W4:Y:S01]  /*05f0*/  SYNCS.EXCH.64 URZ, [UR8], UR12 ;  /* 0x0000000c08ff75b2 */ /* 0x0087220008000100 */
[----:B------:R3:W1:Y:S01]  /*0600*/  SYNCS.EXCH.64 URZ, [UR8+0x18], UR12 ;  /* 0x0000180c08ff75b2 */ /* 0x0006620008000100 */
[----:B------:R3:W1:Y:S01]  /*0610*/  SYNCS.EXCH.64 URZ, [UR8+0x8], UR12 ;  /* 0x0000080c08ff75b2 */ /* 0x0006620008000100 */
[----:B------:R3:W1:Y:S01]  /*0620*/  SYNCS.EXCH.64 URZ, [UR8+0x20], UR12 ;  /* 0x0000200c08ff75b2 */ /* 0x0006620008000100 */
[----:B------:R3:W1:Y:S01]  /*0630*/  SYNCS.EXCH.64 URZ, [UR8+0x10], UR12 ;  /* 0x0000100c08ff75b2 */ /* 0x0006620008000100 */
[----:B------:R3:W1:Y:S01]  /*0640*/  SYNCS.EXCH.64 URZ, [UR8+0x28], UR12 ;  /* 0x0000280c08ff75b2 */ /* 0x0006620008000100 */
[----:B------:R-:W-:Y:S01]  /*0650*/  NOP ;  /* 0x0000000000007918 */ /* 0x000fe20000000000 */
.L_x_9:
[----:B------:R-:W2:Y:S01]  /*0660*/  SHFL.IDX PT, R0, R106, RZ, 0x1f ;  /* 0x00001fff6a007589 */ /* 0x000ea200000e0000 */
[----:B------:R-:W-:Y:S01]  /*0670*/  NOP ;  /* 0x0000000000007918 */ /* 0x000fe20000000000 */
[----:B--2---:R-:W-:-:S13]  /*0680*/  ISETP.NE.AND P0, PT, R0, 0x1, PT ;  /* 0x000000010000780c */ /* 0x004fda0003f05270 */
[----:B------:R-:W-:Y:S05]  /*0690*/  @P0 BRA `(.L_x_10) ;  /* 0x00000000003c0947 */ /* 0x000fea0003800000 */
[----:B------:R-:W-:Y:S01]  /*06a0*/  UMOV UR9, 0x400 ;  /* 0x0000040000097882 */ /* 0x000fe20000000000 */
[----:B---3--:R-:W-:Y:S01]  /*06b0*/  UMOV UR8, 0x20 ;  /* 0x0000002000087882 */ /* 0x008fe20000000000 */
[----:B------:R-:W-:Y:S01]  /*06c0*/  UMOV UR6, 0x80 ;  /* 0x0000008000067882 */ /* 0x000fe20000000000 */
[----:B------:R-:W-:Y:S02]  /*06d0*/  ULEA UR9, UR37, UR9, 0x18 ;  /* 0x0000000925097291 */ /* 0x000fe4000f8ec0ff */
[----:B------:R-:W-:-:S04]  /*06e0*/  UIADD3 UR12, UPT, UPT, -UR8, 0x100000, URZ ;  /* 0x00100000080c7890 */ /* 0x000fc8000fffe1ff */
[----:B------:R-:W-:Y:S02]  /*06f0*/  USHF.L.U32 UR13, UR12, 0xb, URZ ;  /* 0x0000000b0c0d7899 */ /* 0x000fe400080006ff */
[----:B------:R-:W-:Y:S02]  /*0700*/  USHF.L.U32 UR12, UR12, 0x1, URZ ;  /* 0x000000010c0c7899 */ /* 0x000fe400080006ff */
[----:B------:R-:W-:-:S04]  /*0710*/  UIADD3 UR14, UPT, UPT, -UR6, 0x100000, URZ ;  /* 0x00100000060e7890 */ /* 0x000fc8000fffe1ff */
[----:B------:R-:W-:Y:S02]  /*0720*/  USHF.L.U32 UR15, UR14, 0xb, URZ ;  /* 0x0000000b0e0f7899 */ /* 0x000fe400080006ff */
[----:B------:R-:W-:Y:S01]  /*0730*/  USHF.L.U32 UR14, UR14, 0x1, URZ ;  /* 0x000000010e0e7899 */ /* 0x000fe200080006ff */
[----:B------:R-:W-:Y:S01]  /*0740*/  ELECT P0, URZ, PT ;  /* 0x0000000000ff782f */ /* 0x000fe20003800000 */
[----:B------:R-:W2:Y:S02]  /*0750*/  FENCE.VIEW.ASYNC.S ;  /* 0x00000000000073c6 */ /* 0x000ea40000000000 */
[----:B--2---:R2:W3:Y:S08]  /*0760*/  SYNCS.EXCH.64 URZ, [UR9+0x30], UR12 ;  /* 0x0000300c09ff75b2 */ /* 0x0044f00008000100 */
[----:B------:R2:W1:Y:S01]  /*0770*/  SYNCS.EXCH.64 URZ, [UR9+0x38], UR14 ;  /* 0x0000380e09ff75b2 */ /* 0x0004620008000100 */
[----:B------:R-:W-:Y:S01]  /*0780*/  NOP ;  /* 0x0000000000007918 */ /* 0x000fe20000000000 */
.L_x_10:
[----:B------:R-:W4:Y:S01]  /*0790*/  SHFL.IDX PT, R0, R106, RZ, 0x1f ;  /* 0x00001fff6a007589 */ /* 0x000f2200000e0000 */
[----:B------:R-:W-:Y:S01]  /*07a0*/  NOP ;  /* 0x0000000000007918 */ /* 0x000fe20000000000 */
[----:B----4-:R-:W-:-:S13]  /*07b0*/  ISETP.NE.AND P0, PT, R0, 0x3, PT ;  /* 0x000000030000780c */ /* 0x010fda0003f05270 */
[----:B------:R-:W-:Y:S05]  /*07c0*/  @P0 BRA `(.L_x_11) ;  /* 0x00000000002c0947 */ /* 0x000fea0003800000 */
[----:B---3--:R-:W-:Y:S01]  /*07d0*/  UMOV UR8, 0x400 ;  /* 0x0000040000087882 */ /* 0x008fe20000000000 */
[----:B------:R-:W-:Y:S01]  /*07e0*/  UMOV UR6, 0x20 ;  /* 0x0000002000067882 */ /* 0x000fe20000000000 */
[----:B------:R-:W-:Y:S02]  /*07f0*/  ULEA UR8, UR37, UR8, 0x18 ;  /* 0x0000000825087291 */ /* 0x000fe4000f8ec0ff */
[----:B--2---:R-:W-:-:S04]  /*0800*/  UIADD3 UR12, UPT, UPT, -UR6, 0x100000, URZ ;  /* 0x00100000060c7890 */ /* 0x004fc8000fffe1ff */
[----:B------:R-:W-:Y:S02]  /*0810*/  USHF.L.U32 UR13, UR12, 0xb, URZ ;  /* 0x0000000b0c0d7899 */ /* 0x000fe400080006ff */
[----:B------:R-:W-:Y:S01]  /*0820*/  USHF.L.U32 UR12, UR12, 0x1, URZ ;  /* 0x000000010c0c7899 */ /* 0x000fe200080006ff */
[----:B------:R-:W-:Y:S01]  /*0830*/  ELECT P0, URZ, PT ;  /* 0x0000000000ff782f */ /* 0x000fe20003800000 */
[----:B------:R-:W2:Y:S10]  /*0840*/  FENCE.VIEW.ASYNC.S ;  /* 0x00000000000073c6 */ /* 0x000eb40000000000 */
[----:B--2---:R4:W2:Y:S01]  /*0850*/  SYNCS.EXCH.64 URZ, [UR8+0x40], UR12 ;  /* 0x0000400c08ff75b2 */ /* 0x0048a20008000100 */
[----:B------:R4:W3:Y:S02]  /*0860*/  SYNCS.EXCH.64 URZ, [UR8+0x48], UR12 ;  /* 0x0000480c08ff75b2 */ /* 0x0008e40008000100 */
[----:B----4-:R-:W-:Y:S01]  /*0870*/  NOP ;  /* 0x0000000000007918 */ /* 0x010fe20000000000 */
.L_x_11:
[----:B------:R-:W4:Y:S01]  /*0880*/  SHFL.IDX PT, R0, R106, RZ, 0x1f ;  /* 0x00001fff6a007589 */ /* 0x000f2200000e0000 */
[----:B------:R-:W-:Y:S01]  /*0890*/  NOP ;  /* 0x0000000000007918 */ /* 0x000fe20000000000 */
[----:B----4-:R-:W-:-:S13]  /*08a0*/  ISETP.NE.AND P0, PT, R0, 0x4, PT ;  /* 0x000000040000780c */ /* 0x010fda0003f05270 */
[----:B------:R-:W-:Y:S05]  /*08b0*/  @P0 BRA `(.L_x_12) ;  /* 0x0000000000480947 */ /* 0x000fea0003800000 */
[----:B--2---:R-:W-:Y:S01]  /*08c0*/  UMOV UR9, 0x1e0 ;  /* 0x000001e000097882 */ /* 0x004fe20000000000 */
[----:B---3--:R-:W-:Y:S01]  /*08d0*/  UMOV UR8, 0x400 ;  /* 0x0000040000087882 */ /* 0x008fe20000000000 */
[----:B------:R-:W-:Y:S01]  /*08e0*/  USEL UR9, UR9, 0x1a0, UP5 ;  /* 0x000001a009097887 */ /* 0x000fe2000a800000 */
        /* <DEDUP_REMOVED lines=10> */
[----:B--2---:R4:W2:Y:S08]  /*0990*/  SYNCS.EXCH.64 URZ, [UR8+0x50], UR12 ;  /* 0x0000500c08ff75b2 */ /* 0x0048b00008000100 */
[----:B------:R4:W3:Y:S01]  /*09a0*/  SYNCS.EXCH.64 URZ, [UR8+0x60], UR14 ;  /* 0x0000600e08ff75b2 */ /* 0x0008e20008000100 */
[----:B------:R4:W1:Y:S01]  /*09b0*/  SYNCS.EXCH.64 URZ, [UR8+0x58], UR12 ;  /* 0x0000580c08ff75b2 */ /* 0x0008620008000100 */
[----:B------:R4:W1:Y:S02]  /*09c0*/  SYNCS.EXCH.64 URZ, [UR8+0x68], UR14 ;  /* 0x0000680e08ff75b2 */ /* 0x0008640008000100 */
[----:B----4-:R-:W-:Y:S01]  /*09d0*/  NOP ;  /* 0x0000000000007918 */ /* 0x010fe20000000000 */
.L_x_12:
[----:B------:R-:W4:Y:S01]  /*09e0*/  SHFL.IDX PT, R0, R106, RZ, 0x1f ;  /* 0x00001fff6a007589 */ /* 0x000f2200000e0000 */
[----:B------:R-:W-:Y:S01]  /*09f0*/  NOP ;  /* 0x0000000000007918 */ /* 0x000fe20000000000 */
[----:B----4-:R-:W-:-:S13]  /*0a00*/  ISETP.NE.AND P0, PT, R0, 0x5, PT ;  /* 0x000000050000780c */ /* 0x010fda0003f05270 */
[----:B------:R-:W-:Y:S05]  /*0a10*/  @P0 BRA `(.L_x_13) ;  /* 0x0000000000540947 */ /* 0x000fea0003800000 */
[----:B--2---:R-:W-:Y:S01]  /*0a20*/  UMOV UR9, 0x400 ;  /* 0x0000040000097882 */ /* 0x004fe20000000000 */
        /* <DEDUP_REMOVED lines=14> */
[----:B------:R4:W1:Y:S01]  /*0b10*/  SYNCS.EXCH.64 URZ, [UR9+0x98], UR14 ;  /* 0x0000980e09ff75b2 */ /* 0x0008620008000100 */
[----:B------:R4:W1:Y:S01]  /*0b20*/  SYNCS.EXCH.64 URZ, [UR9+0x80], UR12 ;  /* 0x0000800c09ff75b2 */ /* 0x0008620008000100 */
[----:B------:R4:W1:Y:S01]  /*0b30*/  SYNCS.EXCH.64 URZ, [UR9+0xa0], UR14 ;  /* 0x0000a00e09ff75b2 */ /* 0x0008620008000100 */
[----:B------:R4:W1:Y:S01]  /*0b40*/  SYNCS.EXCH.64 URZ, [UR9+0x88], UR12 ;  /* 0x0000880c09ff75b2 */ /* 0x0008620008000100 */
[----:B------:R4:W1:Y:S02]  /*0b50*/  SYNCS.EXCH.64 URZ, [UR9+0xa8], UR14 ;  /* 0x0000a80e09ff75b2 */ /* 0x0008640008000100 */
[----:B----4-:R-:W-:Y:S01]  /*0b60*/  NOP ;  /* 0x0000000000007918 */ /* 0x010fe20000000000 */
.L_x_13:
[----:B------:R-:W4:Y:S01]  /*0b70*/  SHFL.IDX PT, R0, R106, RZ, 0x1f ;  /* 0x00001fff6a007589 */ /* 0x000f2200000e0000 */
[----:B------:R-:W-:Y:S01]  /*0b80*/  ISETP.NE.OR P1, PT, RZ, UR10, !P1 ;  /* 0x0000000aff007c0c */ /* 0x000fe2000cf25670 */
        /* <DEDUP_REMOVED lines=12> */
[----:B------:R4:W3:Y:S01]  /*0c50*/  SYNCS.EXCH.64 URZ, [UR8+0xc0], UR12 ;  /* 0x0000c00c08ff75b2 */ /* 0x0008e20008000100 */
[----:B------:R4:W1:Y:S01]  /*0c60*/  SYNCS.EXCH.64 URZ, [UR8+0xb8], UR12 ;  /* 0x0000b80c08ff75b2 */ /* 0x0008620008000100 */
[----:B------:R4:W1:Y:S02]  /*0c70*/  SYNCS.EXCH.64 URZ, [UR8+0xc8], UR12 ;  /* 0x0000c80c08ff75b2 */ /* 0x0008640008000100 */
[----:B----4-:R-:W-:Y:S01]  /*0c80*/  NOP ;  /* 0x0000000000007918 */ /* 0x010fe20000000000 */
.L_x_14:
[----:B------:R-:W-:Y:S01]  /*0c90*/  VOTEU.ALL UP1, P1 ;  /* 0x0000000000ff7886 */ /* 0x000fe20000820000 */
[----:B---3--:R-:W3:Y:S01]  /*0ca0*/  LDCU UR8, c[0x0][0x36c] ;  /* 0x00006d80ff0877ac */ /* 0x008ee20008000800 */
[----:B------:R-:W-:Y:S01]  /*0cb0*/  NOP ;  /* 0x0000000000007918 */ /* 0x000fe20000000000 */
[----:B------:R-:W-:Y:S01]  /*0cc0*/  LOP3.LUT R10, R103, 0x1f, RZ, 0xc0, !PT ;  /* 0x0000001f670a7812 */ /* 0x000fe200078ec0ff */
[----:B--2---:R-:W-:Y:S01]  /*0cd0*/  UMOV UR12, 0x20 ;  /* 0x00000020000c7882 */ /* 0x004fe20000000000 */
[----:B------:R-:W-:Y:S01]  /*0ce0*/  @!UP1 UMOV UR6, 0x400 ;  /* 0x0000040000069882 */ /* 0x000fe20000000000 */
[----:B------:R-:W-:-:S04]  /*0cf0*/  @!UP1 UIADD3 UR12, UPT, UPT, -UR12, 0x100000, URZ ;  /* 0x001000000c0c9890 */ /* 0x000fc8000fffe1ff */
[----:B------:R-:W-:Y:S02]  /*0d00*/  @!UP1 USHF.L.U32 UR13, UR12, 0xb, URZ ;  /* 0x0000000b0c0d9899 */ /* 0x000fe400080006ff */
[----:B------:R-:W-:Y:S02]  /*0d10*/  @!UP1 USHF.L.U32 UR12, UR12, 0x1, URZ ;  /* 0x000000010c0c9899 */ /* 0x000fe400080006ff */
[----:B------:R-:W-:Y:S01]  /*0d20*/  @!UP1 ULEA UR6, UR37, UR6, 0x18 ;  /* 0x0000000625069291 */ /* 0x000fe2000f8ec0ff */
[----:B------:R-:W-:Y:S01]  /*0d30*/  VOTEU.ALL UP1, P1 ;  /* 0x0000000000ff7886 */ /* 0x000fe20000820000 */
[----:B------:R-:W-:Y:S01]  /*0d40*/  UISETP.NE.AND UP4, UPT, UR10, URZ, UPT ;  /* 0x000000ff0a00728c */ /* 0x000fe2000bf85270 */
[----:B------:R-:W2:Y:S09]  /*0d50*/  FENCE.VIEW.ASYNC.S ;  /* 0x00000000000073c6 */ /* 0x000eb20000000000 */
[----:B--2---:R2:W4:Y:S01]  /*0d60*/  @!UP1 SYNCS.EXCH.64 URZ, [UR6+0xd0], UR12 ;  /* 0x0000d00c06ff95b2 */ /* 0x0045220008000100 */
[----:B---3--:R-:W-:-:S09]  /*0d70*/  UISETP.EQ.U32.AND UP1, UPT, UR8, 0x1, UPT ;  /* 0x000000010800788c */ /* 0x008fd2000bf22070 */
[----:B------:R-:W-:Y:S05]  /*0d80*/  BRA.U !UP1, `(.L_x_15) ;  /* 0x0000000109087547 */ /* 0x000fea000b800000 */
[----:B-1--4-:R-:W-:Y:S01]  /*0d90*/  UCGABAR_ARV ;  /* 0x00000000000079c7 */ /* 0x012fe20008000000 */
[----:B------:R-:W-:Y:S05]  /*0da0*/  BRA `(.L_x_16) ;  /* 0x0000000000047947 */ /* 0x000fea0003800000 */
.L_x_15:
[----:B-1--4-:R-:W-:Y:S01]  /*0db0*/  NOP ;  /* 0x0000000000007918 */ /* 0x012fe20000000000 */
.L_x_16:
[----:B------:R-:W1:Y:S01]  /*0dc0*/  S2R R98, SR_CTAID.Y ;  /* 0x0000000000627919 */ /* 0x000e620000002600 */
[----:B------:R-:W-:-:S05]  /*0dd0*/  CS2R.32 R97, SR_CgaSize ;  /* 0x0000000000617805 */ /* 0x000fca0000008a00 */
[----:B------:R-:W-:-:S05]  /*0de0*/  IMAD R97, R97, -0xa0, RZ ;  /* 0xffffff6061617824 */ /* 0x000fca00078e02ff */
[----:B--2---:R-:W-:-:S14]  /*0df0*/  R2UR UR6, R97 ;  /* 0x00000000610672ca */ /* 0x004fdc00000e0000 */
[----:B------:R-:W2:Y:S01]  /*0e00*/  LDCU UR6, c[0x0][UR6+0x2b4] ;  /* 0x00005680060677ac */ /* 0x000ea20008000800 */
[----:B------:R-:W-:-:S05]  /*0e10*/  CS2R.32 R0, SR_CgaSize ;  /* 0x0000000000007805 */ /* 0x000fca0000008a00 */
[----:B------:R-:W-:-:S06]  /*0e20*/  IMAD R0, R0, -0xa0, RZ ;  /* 0xffffff6000007824 */ /* 0x000fcc00078e02ff */
[----:B------:R-:W3:Y:S01]  /*0e30*/  LDC R0, c[0x0][R0+0x2a4] ;  /* 0x0000a90000007b82 */ /* 0x000ee20000000800 */
[----:B------:R-:W-:Y:S01]  /*0e40*/  PRMT R8, RZ, 0x7610, R8 ;  /* 0x00007610ff087816 */ /* 0x000fe20000000008 */
[----:B------:R-:W4:Y:S01]  /*0e50*/  S2R R11, SR_CTAID.X ;  /* 0x00000000000b7919 */ /* 0x000f220000002500 */
[----:B------:R-:W-:-:S05]  /*0e60*/  CS2R.32 R97, SR_CgaSize ;  /* 0x0000000000617805 */ /* 0x000fca0000008a00 */
[----:B------:R-:W-:-:S05]  /*0e70*/  IMAD R97, R97, -0xa0, RZ ;  /* 0xffffff6061617824 */ /* 0x000fca00078e02ff */
[----:B------:R-:W-:-:S14]  /*0e80*/  R2UR UR8, R97 ;  /* 0x00000000610872ca */ /* 0x000fdc00000e0000 */
[----:B------:R-:W3:Y:S01]  /*0e90*/  LDCU UR8, c[0x0][UR8+0x2b0] ;  /* 0x00005600080877ac */ /* 0x000ee20008000800 */
[----:B------:R-:W-:Y:S01]  /*0ea0*/  UISETP.NE.AND UP2, UPT, UR10, 0x2, UPT ;  /* 0x000000020a00788c */ /* 0x000fe2000bf45270 */
[----:B------:R-:W2:Y:S01]  /*0eb0*/  LDC R9, c[0x0][0xb24] ;  /* 0x0002c900ff097b82 */ /* 0x000ea20000000800 */
[----:B------:R-:W-:-:S05]  /*0ec0*/  CS2R.32 R2, SR_CgaSize ;  /* 0x0000000000027805 */ /* 0x000fca0000008a00 */
[----:B------:R-:W-:-:S06]  /*0ed0*/  IMAD R2, R2, -0xa0, RZ ;  /* 0xffffff6002027824 */ /* 0x000fcc00078e02ff */
[----:B------:R-:W3:Y:S08]  /*0ee0*/  LDC R2, c[0x0][R2+0x2a0] ;  /* 0x0000a80002027b82 */ /* 0x000ef00000000800 */
[----:B------:R-:W3:Y:S01]  /*0ef0*/  LDC R40, c[0x0][0xb24] ;  /* 0x0002c900ff287b82 */ /* 0x000ee20000000800 */
[----:B-1----:R-:W-:-:S07]  /*0f00*/  I2FP.F32.U32 R3, R98 ;  /* 0x0000006200037245 */ /* 0x002fce0000201000 */
[----:B------:R-:W1:Y:S01]  /*0f10*/  S2UR UR36, SR_CTAID.Z ;  /* 0x00000000002479c3 */ /* 0x000e620000002700 */
[----:B--2---:R-:W-:Y:S01]  /*0f20*/  ISETP.GE.AND P0, PT, R9, 0x1, PT ;  /* 0x000000010900780c */ /* 0x004fe20003f06270 */
[----:B----4-:R-:W-:Y:S01]  /*0f30*/  IMAD.MOV.U32 R97, RZ, RZ, R11 ;  /* 0x000000ffff617224 */ /* 0x010fe200078e000b */
[----:B------:R-:W-:Y:S01]  /*0f40*/  I2FP.F32.U32 R4, R11 ;  /* 0x0000000b00047245 */ /* 0x000fe20000201000 */
[----:B------:R-:W-:Y:S01]  /*0f50*/  FMUL R3, R3, UR6 ;  /* 0x0000000603037c20 */ /* 0x000fe20008400000 */
[----:B------:R-:W2:Y:S03]  /*0f60*/  LDCU UR6, c[0x0][0xb30] ;  /* 0x00016600ff0677ac */ /* 0x000ea60008000800 */
[----:B---3--:R-:W-:Y:S01]  /*0f70*/  FMUL R4, R4, UR8 ;  /* 0x0000000804047c20 */ /* 0x008fe20008400000 */
[----:B------:R-:W3:Y:S08]  /*0f80*/  F2I.U32.TRUNC.NTZ R81, R3 ;  /* 0x0000000300517305 */ /* 0x000ef0000020f000 */
[----:B------:R-:W4:Y:S01]  /*0f90*/  F2I.U32.TRUNC.NTZ R96, R4 ;  /* 0x0000000400607305 */ /* 0x000f22000020f000 */
[----:B--2---:R-:W-:Y:S01]  /*0fa0*/  UISETP.NE.AND UP3, UPT, UR6, 0x1, UPT ;  /* 0x000000010600788c */ /* 0x004fe2000bf65270 */
[----:B---3--:R-:W-:-:S05]  /*0fb0*/  IADD3 R81, PT, PT, -R81, RZ, RZ ;  /* 0x000000ff51517210 */ /* 0x008fca0007ffe1ff */
[----:B------:R-:W-:Y:S01]  /*0fc0*/  IMAD R81, R0, R81, R98 ;  /* 0x0000005100517224 */ /* 0x000fe200078e0262 */
[----:B------:R-:W-:Y:S01]  /*0fd0*/  PRMT R0, RZ, 0x7610, R0 ;  /* 0x00007610ff007816 */ /* 0x000fe20000000000 */
[----:B----4-:R-:W-:-:S04]  /*0fe0*/  IMAD.MOV R96, RZ, RZ, -R96 ;  /* 0x000000ffff607224 */ /* 0x010fc800078e0a60 */
[----:B------:R-:W-:Y:S01]  /*0ff0*/  IMAD R96, R2, R96, R11 ;  /* 0x0000006002607224 */ /* 0x000fe200078e020b */
[----:B-1----:R-:W-:Y:S06]  /*1000*/  BRA.U UP4, `(.L_x_17) ;  /* 0x0000000104247547 */ /* 0x002fec000b800000 */
[----:B------:R-:W-:Y:S01]  /*1010*/  ISETP.NE.AND P1, PT, R81, RZ, PT ;  /* 0x000000ff5100720c */ /* 0x000fe20003f25270 */
[----:B------:R-:W-:Y:S01]  /*1020*/  IMAD.MOV.U32 R0, RZ, RZ, 0x3 ;  /* 0x00000003ff007424 */ /* 0x000fe200078e00ff */
[C---:B------:R-:W-:Y:S02]  /*1030*/  LOP3.LUT R3, R96.reuse, 0xfffffffe, RZ, 0xc0, !PT ;  /* 0xfffffffe60037812 */ /* 0x040fe400078ec0ff */
[----:B------:R-:W-:Y:S02]  /*1040*/  ISETP.LT.U32.OR P1, PT, R96, 0x2, !P1 ;  /* 0x000000026000780c */ /* 0x000fe40004f21470 */
[----:B------:R-:W-:Y:S02]  /*1050*/  SHF.L.U32 R0, R0, R3, RZ ;  /* 0x0000000300007219 */ /* 0x000fe400000006ff */
[----:B------:R-:W-:Y:S02]  /*1060*/  SEL R5, RZ, 0x1, !P1 ;  /* 0x00000001ff057807 */ /* 0x000fe40004800000 */
[----:B------:R-:W-:-:S05]  /*1070*/  SEL R2, RZ, 0x2, !P1 ;  /* 0x00000002ff027807 */ /* 0x000fca0004800000 */
[----:B------:R-:W-:-:S05]  /*1080*/  IMAD.IADD R2, R5, 0x1, R2 ;  /* 0x0000000105027824 */ /* 0x000fca00078e0202 */
[----:B------:R-:W-:Y:S02]  /*1090*/  PRMT R8, R2, 0x7610, R8 ;  /* 0x0000761002087816 */ /* 0x000fe40000000008 */
.L_x_17:
[----:B------:R-:W-:Y:S05]  /*10a0*/  @!P0 BRA `(.L_x_18) ;  /* 0x0000000000b88947 */ /* 0x000fea0003800000 */
[----:B------:R-:W1:Y:S01]  /*10b0*/  LDC.64 R4, c[0x0][0xb18] ;  /* 0x0002c600ff047b82 */ /* 0x000e620000000a00 */
[----:B------:R-:W-:-:S07]  /*10c0*/  ISETP.NE.AND P0, PT, R9, 0x1, PT ;  /* 0x000000010900780c */ /* 0x000fce0003f05270 */
[----:B------:R-:W2:Y:S08]  /*10d0*/  LDC R14, c[0x0][0xb0c] ;  /* 0x0002c300ff0e7b82 */ /* 0x000eb00000000800 */
[----:B------:R-:W3:Y:S08]  /*10e0*/  LDC R13, c[0x0][0x370] ;  /* 0x0000dc00ff0d7b82 */ /* 0x000ef00000000800 */
[----:B------:R-:W4:Y:S01]  /*10f0*/  LDC R16, c[0x0][0x374] ;  /* 0x0000dd00ff107b82 */ /* 0x000f220000000800 */
[----:B-1----:R-:W-:-:S07]  /*1100*/  ISETP.NE.AND P1, PT, R4, 0x1, PT ;  /* 0x000000010400780c */ /* 0x002fce0003f25270 */
[----:B------:R-:W3:Y:S01]  /*1110*/  LDC.64 R6, c[0x0][0xb10] ;  /* 0x0002c400ff067b82 */ /* 0x000ee20000000a00 */
[----:B--2---:R-:W-:-:S07]  /*1120*/  ISETP.NE.AND P2, PT, R14, 0x1, PT ;  /* 0x000000010e00780c */ /* 0x004fce0003f45270 */
[----:B------:R-:W1:Y:S08]  /*1130*/  LDC R12, c[0x0][0xb20] ;  /* 0x0002c800ff0c7b82 */ /* 0x000e700000000800 */
[----:B------:R-:W2:Y:S01]  /*1140*/  LDC.64 R2, c[0x0][0xb28] ;  /* 0x0002ca00ff027b82 */ /* 0x000ea20000000a00 */
[----:B----4-:R-:W-:-:S04]  /*1150*/  IMAD.HI.U32 R15, R16, R5, RZ ;  /* 0x00000005100f7227 */ /* 0x010fc800078e00ff */
[----:B------:R-:W-:-:S04]  /*1160*/  IMAD.HI.U32 R5, R98, R5, RZ ;  /* 0x0000000562057227 */ /* 0x000fc800078e00ff */
[----:B---3--:R-:W-:-:S04]  /*1170*/  IMAD.HI.U32 R18, R13, R6, RZ ;  /* 0x000000060d127227 */ /* 0x008fc800078e00ff */
[C---:B------:R-:W-:Y:S01]  /*1180*/  IMAD.HI.U32 R20, R11.reuse, R6, RZ ;  /* 0x000000060b147227 */ /* 0x040fe200078e00ff */
[-C--:B------:R-:W-:Y:S02]  /*1190*/  @P2 SHF.R.U32.HI R13, RZ, R7.reuse, R18 ;  /* 0x00000007ff0d2219 */ /* 0x080fe40000011612 */
[-C--:B-1----:R-:W-:Y:S02]  /*11a0*/  @P1 SHF.R.U32.HI R16, RZ, R12.reuse, R15 ;  /* 0x0000000cff101219 */ /* 0x082fe4000001160f */
[----:B------:R-:W-:Y:S02]  /*11b0*/  SHF.R.U32.HI R5, RZ, R12, R5 ;  /* 0x0000000cff057219 */ /* 0x000fe40000011605 */
[----:B------:R-:W-:Y:S02]  /*11c0*/  SHF.R.U32.HI R20, RZ, R7, R20 ;  /* 0x00000007ff147219 */ /* 0x000fe40000011614 */
[----:B------:R-:W-:Y:S01]  /*11d0*/  SEL R5, R98, R5, !P1 ;  /* 0x0000000562057207 */ /* 0x000fe20004800000 */
[----:B--2---:R-:W-:Y:S01]  /*11e0*/  IMAD.HI.U32 R18, R16, R2, RZ ;  /* 0x0000000210127227 */ /* 0x004fe200078e00ff */
[----:B------:R-:W-:-:S02]  /*11f0*/  SEL R97, R11, R20, !P2 ;  /* 0x000000140b617207 */ /* 0x000fc40005000000 */
[----:B------:R-:W-:Y:S01]  /*1200*/  IADD3 R7, PT, PT, -R5, RZ, RZ ;  /* 0x000000ff05077210 */ /* 0x000fe20007ffe1ff */
[----:B------:R-:W-:Y:S01]  /*1210*/  IMAD.HI.U32 R6, R13, R2, RZ ;  /* 0x000000020d067227 */ /* 0x000fe200078e00ff */
[----:B------:R-:W-:-:S03]  /*1220*/  @P0 SHF.R.U32.HI R16, RZ, R3, R18 ;  /* 0x00000003ff100219 */ /* 0x000fc60000011612 */
[----:B------:R-:W-:Y:S01]  /*1230*/  IMAD R7, R4, R7, R98 ;  /* 0x0000000704077224 */ /* 0x000fe200078e0262 */
[----:B------:R-:W-:Y:S01]  /*1240*/  @P0 SHF.R.U32.HI R13, RZ, R3, R6 ;  /* 0x00000003ff0d0219 */ /* 0x000fe20000011606 */
[----:B------:R-:W-:-:S04]  /*1250*/  IMAD R16, R16, R9, RZ ;  /* 0x0000000910107224 */ /* 0x000fc800078e02ff */
[----:B------:R-:W-:Y:S01]  /*1260*/  IMAD R6, R13, R9, RZ ;  /* 0x000000090d067224 */ /* 0x000fe200078e02ff */
[----:B------:R-:W-:-:S04]  /*1270*/  ISETP.GE.AND P1, PT, R5, R16, PT ;  /* 0x000000100500720c */ /* 0x000fc80003f26270 */
[----:B------:R-:W-:Y:S01]  /*1280*/  ISETP.GE.OR P1, PT, R97, R6, P1 ;  /* 0x000000066100720c */ /* 0x000fe20000f26670 */
[----:B------:R-:W-:-:S05]  /*1290*/  IMAD.HI.U32 R6, R5, R2, RZ ;  /* 0x0000000205067227 */ /* 0x000fca00078e00ff */
[----:B------:R-:W-:-:S04]  /*12a0*/  SHF.R.U32.HI R6, RZ, R3, R6 ;  /* 0x00000003ff067219 */ /* 0x000fc80000011606 */
[----:B------:R-:W-:-:S03]  /*12b0*/  SEL R6, R5, R6, !P0 ;  /* 0x0000000605067207 */ /* 0x000fc60004000000 */
[----:B------:R-:W-:Y:S01]  /*12c0*/  @!P1 IMAD.HI.U32 R12, R97, R2, RZ ;  /* 0x00000002610c9227 */ /* 0x000fe200078e00ff */
[----:B------:R-:W-:-:S04]  /*12d0*/  IADD3 R2, PT, PT, -R6, RZ, RZ ;  /* 0x000000ff06027210 */ /* 0x000fc80007ffe1ff */
[----:B------:R-:W-:Y:S01]  /*12e0*/  @!P1 SHF.R.U32.HI R12, RZ, R3, R12 ;  /* 0x00000003ff0c9219 */ /* 0x000fe2000001160c */
[----:B------:R-:W-:-:S03]  /*12f0*/  IMAD R2, R9, R2, R5 ;  /* 0x0000000209027224 */ /* 0x000fc600078e0205 */
[----:B------:R-:W-:-:S05]  /*1300*/  @!P1 SEL R3, R97, R12, !P0 ;  /* 0x0000000c61039207 */ /* 0x000fca0004000000 */
[--C-:B------:R-:W-:Y:S02]  /*1310*/  @!P1 IMAD.IADD R6, R6, 0x1, -R3.reuse ;  /* 0x0000000106069824 */ /* 0x100fe400078e0a03 */
[----:B------:R-:W-:Y:S01]  /*1320*/  @!P1 IMAD R3, R2, R13, R3 ;  /* 0x0000000d02039224 */ /* 0x000fe200078e0203 */
[----:B------:R-:W-:Y:S01]  /*1330*/  IADD3 R2, PT, PT, -R97, RZ, RZ ;  /* 0x000000ff61027210 */ /* 0x000fe20007ffe1ff */
[----:B------:R-:W-:Y:S02]  /*1340*/  @!P1 IMAD R5, R6, R9, R97 ;  /* 0x0000000906059224 */ /* 0x000fe400078e0261 */
[----:B------:R-:W-:Y:S02]  /*1350*/  @!P1 IMAD.MOV.U32 R97, RZ, RZ, R3 ;  /* 0x000000ffff619224 */ /* 0x000fe400078e0003 */
[----:B------:R-:W-:Y:S02]  /*1360*/  IMAD R2, R14, R2, R11 ;  /* 0x000000020e027224 */ /* 0x000fe400078e020b */
[----:B------:R-:W-:-:S02]  /*1370*/  IMAD R98, R5, R4, R7 ;  /* 0x0000000405627224 */ /* 0x000fc400078e0207 */
[----:B------:R-:W-:Y:S02]  /*1380*/  IMAD R97, R97, R14, R2 ;  /* 0x0000000e61617224 */ /* 0x000fe400078e0202 */
.L_x_18:
[----:B------:R-:W-:Y:S05]  /*1390*/  BRA.U UP3, `(.L_x_19) ;  /* 0x0000000103407547 */ /* 0x000fea000b800000 */
[----:B------:R-:W1:Y:S08]  /*13a0*/  LDC.64 R4, c[0x0][0xb10] ;  /* 0x0002c400ff047b82 */ /* 0x000e700000000a00 */
[----:B------:R-:W2:Y:S08]  /*13b0*/  LDC.64 R2, c[0x0][0xb18] ;  /* 0x0002c600ff027b82 */ /* 0x000eb00000000a00 */
[----:B------:R-:W3:Y:S08]  /*13c0*/  LDC R6, c[0x0][0xb20] ;  /* 0x0002c800ff067b82 */ /* 0x000ef00000000800 */
[----:B------:R-:W4:Y:S01]  /*13d0*/  LDC R12, c[0x0][0xb0c] ;  /* 0x0002c300ff0c7b82 */ /* 0x000f220000000800 */
[----:B-1----:R-:W-:-:S05]  /*13e0*/  IMAD.HI.U32 R4, R97, R4, RZ ;  /* 0x0000000461047227 */ /* 0x002fca00078e00ff */
[----:B------:R-:W-:Y:S01]  /*13f0*/  SHF.R.U32.HI R4, RZ, R5, R4 ;  /* 0x00000005ff047219 */ /* 0x000fe20000011604 */
[----:B--2---:R-:W-:Y:S01]  /*1400*/  IMAD.HI.U32 R3, R98, R3, RZ ;  /* 0x0000000362037227 */ /* 0x004fe200078e00ff */
[----:B------:R-:W-:-:S04]  /*1410*/  ISETP.NE.AND P0, PT, R2, 0x1, PT ;  /* 0x000000010200780c */ /* 0x000fc80003f05270 */
[----:B---3--:R-:W-:-:S04]  /*1420*/  SHF.R.U32.HI R3, RZ, R6, R3 ;  /* 0x00000006ff037219 */ /* 0x008fc80000011603 */
[----:B------:R-:W-:Y:S02]  /*1430*/  SEL R3, R98, R3, !P0 ;  /* 0x0000000362037207 */ /* 0x000fe40004000000 */
[----:B----4-:R-:W-:-:S04]  /*1440*/  ISETP.NE.AND P1, PT, R12, 0x1, PT ;  /* 0x000000010c00780c */ /* 0x010fc80003f25270 */
[----:B------:R-:W-:-:S05]  /*1450*/  SEL R6, R97, R4, !P1 ;  /* 0x0000000461067207 */ /* 0x000fca0004800000 */
[----:B------:R-:W-:Y:S02]  /*1460*/  IMAD.IADD R4, R3, 0x1, -R6 ;  /* 0x0000000103047824 */ /* 0x000fe400078e0a06 */
[----:B------:R-:W-:Y:S02]  /*1470*/  IMAD.IADD R3, R6, 0x1, -R3 ;  /* 0x0000000106037824 */ /* 0x000fe400078e0a03 */
[----:B------:R-:W-:Y:S02]  /*1480*/  IMAD R97, R4, R12, R97 ;  /* 0x0000000c04617224 */ /* 0x000fe400078e0261 */
[----:B------:R-:W-:Y:S02]  /*1490*/  IMAD R98, R3, R2, R98 ;  /* 0x0000000203627224 */ /* 0x000fe400078e0262 */
.L_x_19:
[----:B------:R-:W-:Y:S05]  /*14a0*/  BRA.U !UP1, `(.L_x_20) ;  /* 0x00000001090c7547 */ /* 0x000fea000b800000 */
[----:B------:R-:W-:Y:S01]  /*14b0*/  UCGABAR_WAIT ;  /* 0x0000000000007dc7 */ /* 0x000fe20008000000 */
[----:B------:R-:W-:Y:S01]  /*14c0*/  CCTL.IVALL ;  /* 0x00000000ff00798f */ /* 0x000fe20002000000 */
[----:B------:R-:W-:Y:S05]  /*14d0*/  BRA `(.L_x_21) ;  /* 0x0000000000047947 */ /* 0x000fea0003800000 */
.L_x_20:
[----:B------:R-:W-:Y:S06]  /*14e0*/  BAR.SYNC.DEFER_BLOCKING 0x0 ;  /* 0x0000000000007b1d */ /* 0x000fec0000010000 */
.L_x_21:
[----:B------:R-:W-:Y:S05]  /*14f0*/  BRA.U UP2, `(.L_x_22) ;  /* 0x0000001102907547 */ /* 0x000fea000b800000 */
[----:B------:R-:W1:Y:S01]  /*1500*/  LDCU UR15, c[0x0][0x38c] ;  /* 0x00007180ff0f77ac */ /* 0x000e620008000800 */
[----:B------:R-:W2:Y:S01]  /*1510*/  LDC R9, c[0x0][0x370] ;  /* 0x0000dc00ff097b82 */ /* 0x000ea20000000800 */
[C---:B------:R-:W-:Y:S01]  /*1520*/  IMAD.SHL.U32 R17, R11.reuse, 0x20, RZ ;  /* 0x000000200b117824 */ /* 0x040fe200078e00ff */
[----:B------:R-:W-:Y:S01]  /*1530*/  PLOP3.LUT P1, PT, PT, PT, UP5, 0x80, 0x8 ;  /* 0x000000000008781c */ /* 0x000fe20003f2f058 */
[----:B------:R-:W-:Y:S01]  /*1540*/  UISETP.NE.AND UP1, UPT, UR10, URZ, UPT ;  /* 0x000000ff0a00728c */ /* 0x000fe2000bf25270 */
[----:B------:R-:W-:Y:S01]  /*1550*/  ISETP.NE.AND P4, PT, R10, RZ, P5 ;  /* 0x000000ff0a00720c */ /* 0x000fe20002f85270 */
[----:B------:R-:W-:Y:S01]  /*1560*/  IMAD.SHL.U32 R16, R11, 0x40, RZ ;  /* 0x000000400b107824 */ /* 0x000fe200078e00ff */
[----:B------:R-:W-:Y:S01]  /*1570*/  PLOP3.LUT P1, PT, P1, PT, PT, 0x8, 0x80 ;  /* 0x000000000080781c */ /* 0x000fe20000f2e170 */
[----:B------:R-:W-:Y:S01]  /*1580*/  IMAD.MOV.U32 R15, RZ, RZ, 0x1 ;  /* 0x00000001ff0f7424 */ /* 0x000fe200078e00ff */
[----:B------:R-:W3:Y:S01]  /*1590*/  LDC R0, c[0x0][0x374] ;  /* 0x0000dd00ff007b82 */ /* 0x000ee20000000800 */
[----:B------:R-:W-:Y:S01]  /*15a0*/  IMAD.MOV.U32 R14, RZ, RZ, RZ ;  /* 0x000000ffff0e7224 */ /* 0x000fe200078e00ff */
[----:B------:R-:W-:Y:S01]  /*15b0*/  CS2R R12, SRZ ;  /* 0x00000000000c7805 */ /* 0x000fe2000001ff00 */
[----:B------:R-:W-:Y:S01]  /*15c0*/  IMAD.MOV.U32 R10, RZ, RZ, 0x1 ;  /* 0x00000001ff0a7424 */ /* 0x000fe200078e00ff */
[----:B------:R-:W-:Y:S01]  /*15d0*/  LOP3.LUT R17, R17, 0x20, RZ, 0xc0, !PT ;  /* 0x0000002011117812 */ /* 0x000fe200078ec0ff */
[----:B------:R-:W4:Y:S01]  /*15e0*/  LDCU.64 UR24, c[0x0][0x348] ;  /* 0x00006900ff1877ac */ /* 0x000f220008000a00 */
[----:B-1----:R-:W-:-:S02]  /*15f0*/  UIADD3 UR4, UPT, UPT, UR15, 0x7f, URZ ;  /* 0x0000007f0f047890 */ /* 0x002fc4000fffe0ff */
[----:B------:R-:W-:Y:S02]  /*1600*/  USEL UR7, UR7, 0x2, UP1 ;  /* 0x0000000207077887 */ /* 0x000fe40008800000 */
[----:B------:R-:W-:Y:S01]  /*1610*/  USHF.R.S32.HI UR22, URZ, 0x1f, UR4 ;  /* 0x0000001fff167899 */ /* 0x000fe20008011404 */
[----:B------:R-:W-:-:S03]  /*1620*/  UMOV UR13, URZ ;  /* 0x000000ff000d7c82 */ /* 0x000fc60008000000 */
[----:B------:R-:W-:Y:S02]  /*1630*/  ULEA.HI UR22, UR22, UR4, URZ, 0x7 ;  /* 0x0000000416167291 */ /* 0x000fe4000f8f38ff */
[----:B------:R-:W-:Y:S02]  /*1640*/  UIADD3 UR4, UPT, UPT, UR15, -0x1, URZ ;  /* 0xffffffff0f047890 */ /* 0x000fe4000fffe0ff */
[----:B------:R-:W-:Y:S02]  /*1650*/  USHF.R.S32.HI UR22, URZ, 0x7, UR22 ;  /* 0x00000007ff167899 */ /* 0x000fe40008011416 */
[----:B------:R-:W-:Y:S02]  /*1660*/  UISETP.GE.U32.AND UP2, UPT, UR4, -0xff, UPT ;  /* 0xffffff010400788c */ /* 0x000fe4000bf46070 */
[----:B------:R-:W-:Y:S02]  /*1670*/  UISETP.LT.U32.AND UP0, UPT, UR22, 0x3, UPT ;  /* 0x000000031600788c */ /* 0x000fe4000bf01070 */
[----:B------:R-:W-:-:S02]  /*1680*/  UIADD3 UR15, UPT, UPT, UR15, 0xfe, URZ ;  /* 0x000000fe0f0f7890 */ /* 0x000fc4000fffe0ff */
[----:B------:R-:W-:-:S04]  /*1690*/  USEL UR21, UR22, 0x3, UP0 ;  /* 0x0000000316157887 */ /* 0x000fc80008000000 */
[----:B------:R-:W-:Y:S02]  /*16a0*/  UIADD3 UR6, UPT, UPT, UR21, -0x1, URZ ;  /* 0xffffffff15067890 */ /* 0x000fe4000fffe0ff */
[----:B------:R-:W-:Y:S02]  /*16b0*/  @UP2 UIADD3 UR6, UPT, UPT, UR21, URZ, URZ ;  /* 0x000000ff15062290 */ /* 0x000fe4000fffe0ff */
[----:B------:R-:W-:Y:S02]  /*16c0*/  UIADD3 UR14, UPT, UPT, UR22, -UR21, URZ ;  /* 0x80000015160e7290 */ /* 0x000fe4000fffe0ff */
[----:B------:R-:W-:Y:S02]  /*16d0*/  UIADD3 UR5, UPT, UPT, UR6, 0x1, URZ ;  /* 0x0000000106057890 */ /* 0x000fe4000fffe0ff */
[----:B--2-4-:R-:W-:-:S12]  /*16e0*/  UIADD3 UR6, UPT, UPT, -UR6, URZ, URZ ;  /* 0x000000ff06067290 */ /* 0x014fd8000fffe1ff */
.L_x_42:
[----:B------:R-:W-:Y:S01]  /*16f0*/  UISETP.NE.AND UP0, UPT, UR37, URZ, UPT ;  /* 0x000000ff2500728c */ /* 0x000fe2000bf05270 */
[----:B------:R-:W1:Y:S08]  /*1700*/  S2UR UR37, SR_CgaCtaId ;  /* 0x00000000002579c3 */ /* 0x000e700000008800 */
[----:B------:R-:W-:Y:S05]  /*1710*/  BRA.U UP0, `(.L_x_23) ;  /* 0x0000000100347547 */ /* 0x000fea000b800000 */
[----:B------:R-:W2:Y:S01]  /*1720*/  S2R R2, SR_CgaCtaId ;  /* 0x0000000000027919 */ /* 0x000ea20000008800 */
[----:B------:R-:W-:-:S04]  /*1730*/  MOV R3, 0x400 ;  /* 0x0000040000037802 */ /* 0x000fc80000000f00 */
[----:B--2---:R-:W-:Y:S02]  /*1740*/  LEA R3, R2, R3, 0x18 ;  /* 0x0000000302037211 */ /* 0x004fe400078ec0ff */
[----:B------:R-:W-:-:S03]  /*1750*/  SHF.L.U32 R2, R10, 0x1f, RZ ;  /* 0x0000001f0a027819 */ /* 0x000fc600000006ff */
[----:B------:R-:W-:-:S04]  /*1760*/  IMAD R3, R12, 0x8, R3 ;  /* 0x000000080c037824 */ /* 0x000fc800078e0203 */
[----:B------:R-:W2:Y:S02]  /*1770*/  SYNCS.PHASECHK.TRANS64.TRYWAIT P0, [R3+URZ+0xc0], R2 ;  /* 0x0000c002030075a7 */ /* 0x000ea400080011ff */
[----:B--2---:R-:W-:Y:S05]  /*1780*/  @!P0 BRA `(.L_x_24) ;  /* 0x00000050002c8947 */ /* 0x004fea0003800000 */
.L_x_112:
[----:B------:R-:W-:Y:S01]  /*1790*/  VIADD R12, R12, 0x1 ;  /* 0x000000010c0c7836 */ /* 0x000fe20000000000 */
[----:B------:R2:W-:Y:S04]  /*17a0*/  SYNCS.ARRIVE.TRANS64.A1T0 RZ, [R3+URZ+0xb0], RZ ;  /* 0x0000b0ff03ff79a7 */ /* 0x0005e800081000ff */
[----:B------:R-:W-:-:S04]  /*17b0*/  ISETP.NE.AND P0, PT, R12, 0x2, PT ;  /* 0x000000020c00780c */ /* 0x000fc80003f05270 */
[----:B------:R-:W-:Y:S02]  /*17c0*/  SEL R12, R12, RZ, P0 ;  /* 0x000000ff0c0c7207 */ /* 0x000fe40000000000 */
[----:B--2---:R-:W-:-:S04]  /*17d0*/  SEL R3, RZ, 0x1, P0 ;  /* 0x00000001ff037807 */ /* 0x004fc80000000000 */
[----:B------:R-:W-:-:S07]  /*17e0*/  LOP3.LUT R10, R10, R3, RZ, 0x3c, !PT ;  /* 0x000000030a0a7212 */ /* 0x000fce00078e3cff */
.L_x_23:
[----:B------:R-:W-:Y:S01]  /*17f0*/  UMOV UR4, 0x400 ;  /* 0x0000040000047882 */ /* 0x000fe20000000000 */
[----:B------:R-:W-:Y:S01]  /*1800*/  LEA.HI R3, R97, R97, RZ, 0x1 ;  /* 0x0000006161037211 */ /* 0x000fe200078f08ff */
[----:B-1----:R-:W-:Y:S01]  /*1810*/  ULEA UR4, UR37, UR4, 0x18 ;  /* 0x0000000425047291 */ /* 0x002fe2000f8ec0ff */
[----:B------:R-:W-:Y:S01]  /*1820*/  SHF.L.U32 R2, R15, 0x1f, RZ ;  /* 0x0000001f0f027819 */ /* 0x000fe200000006ff */
[----:B------:R-:W-:Y:S01]  /*1830*/  UISETP.GE.U32.AND UP0, UPT, UR15, 0xff, UPT ;  /* 0x000000ff0f00788c */ /* 0x000fe2000bf06070 */
[----:B------:R-:W-:Y:S01]  /*1840*/  R2UR UR35, R16 ;  /* 0x00000000102372ca */ /* 0x000fe200000e0000 */
[----:B------:R-:W-:Y:S01]  /*1850*/  ULEA UR8, UR13, UR4, 0x3 ;  /* 0x000000040d087291 */ /* 0x000fe2000f8e18ff */
[----:B------:R-:W-:Y:S01]  /*1860*/  IMAD.SHL.U32 R3, R3, 0x40, RZ ;  /* 0x0000004003037824 */ /* 0x000fe200078e00ff */
[----:B------:R-:W-:Y:S01]  /*1870*/  R2UR UR11, R17 ;  /* 0x00000000110b72ca */ /* 0x000fe200000e0000 */
[----:B------:R-:W-:-:S03]  /*1880*/  UMOV UR23, URZ ;  /* 0x000000ff00177c82 */ /* 0x000fc60008000000 */
[----:B------:R-:W-:-:S03]  /*1890*/  LOP3.LUT R3, R3, 0xffffff80, RZ, 0xc0, !PT ;  /* 0xffffff8003037812 */ /* 0x000fc600078ec0ff */
[----:B------:R1:W2:Y:S01]  /*18a0*/  SYNCS.PHASECHK.TRANS64.TRYWAIT P0, [UR8+0x18], R2 ;  /* 0x00001802ff0075a7 */ /* 0x0002a20008001108 */
[----:B------:R-:W-:Y:S02]  /*18b0*/  R2UR UR9, R3 ;  /* 0x00000000030972ca */ /* 0x000fe400000e0000 */
[----:B------:R-:W-:-:S11]  /*18c0*/  R2UR UR8, R98 ;  /* 0x00000000620872ca */ /* 0x000fd600000e0000 */
[----:B------:R-:W-:Y:S02]  /*18d0*/  ULOP3.LUT UR35, UR9, 0x40, UR35, 0xf8, !UPT ;  /* 0x0000004009237892 */ /* 0x000fe4000f8ef823 */
[----:B------:R-:W-:Y:S01]  /*18e0*/  ULEA UR11, UR8, UR11, 0x6 ;  /* 0x0000000b080b7291 */ /* 0x000fe2000f8e30ff */
[----:B------:R-:W-:Y:S11]  /*18f0*/  BRA.U !UP0, `(.L_x_25) ;  /* 0x0000000108c07547 */ /* 0x000ff6000b800000 */
[----:B------:R-:W-:Y:S01]  /*1900*/  UMOV UR16, UR6 ;  /* 0x0000000600107c82 */ /* 0x000fe20008000000 */
[----:B------:R-:W-:Y:S01]  /*1910*/  UMOV UR17, UR13 ;  /* 0x0000000d00117c82 */ /* 0x000fe20008000000 */
[----:B------:R-:W-:-:S05]  /*1920*/  UMOV UR34, URZ ;  /* 0x000000ff00227c82 */ /* 0x000fca0008000000 */
.L_x_31:
[----:B------:R-:W-:Y:S01]  /*1930*/  ULEA UR33, UR17, UR4, 0x3 ;  /* 0x0000000411217291 */ /* 0x000fe2000f8e18ff */
[----:B------:R-:W-:Y:S01]  /*1940*/  @P5 MOV R3, 0x6000 ;  /* 0x0000600000035802 */ /* 0x000fe20000000f00 */
[----:B-12-4-:R-:W-:Y:S10]  /*1950*/  @P0 BRA `(.L_x_26) ;  /* 0x00000000000c0947 */ /* 0x016ff40003800000 */
[----:B------:R-:W-:-:S04]  /*1960*/  SHF.L.U32 R5, R15, 0x1f, RZ ;  /* 0x0000001f0f057819 */ /* 0x000fc800000006ff */
[----:B------:R-:W2:Y:S02]  /*1970*/  SYNCS.PHASECHK.TRANS64.TRYWAIT P0, [UR33+0x18], R5 ;  /* 0x00001805ff0075a7 */ /* 0x000ea40008001121 */
[----:B--2---:R-:W-:Y:S05]  /*1980*/  @!P0 BRA `(.L_x_27) ;  /* 0x0000004c00c08947 */ /* 0x004fea0003800000 */
.L_x_26:
[----:B------:R2:W-:Y:S01]  /*1990*/  @P5 SYNCS.ARRIVE.TRANS64 RZ, [UR33], R3 ;  /* 0x00000003ffff59a7 */ /* 0x0005e20008000021 */
[----:B------:R-:W-:Y:S02]  /*19a0*/  ULOP3.LUT UR8, UR7, 0x2, URZ, 0xfc, !UPT ;  /* 0x0000000207087892 */ /* 0x000fe4000f8efcff */
[----:B------:R-:W-:Y:S02]  /*19b0*/  UIADD3 UR16, UPT, UPT, UR16, 0x1, URZ ;  /* 0x0000000110107890 */ /* 0x000fe4000fffe0ff */
[----:B------:R-:W-:Y:S02]  /*19c0*/  UISETP.NE.AND UP0, UPT, UR8, 0x2, UPT ;  /* 0x000000020800788c */ /* 0x000fe4000bf05270 */
[----:B------:R-:W-:-:S07]  /*19d0*/  UISETP.NE.AND UP2, UPT, UR16, 0x1, UPT ;  /* 0x000000011000788c */ /* 0x000fce000bf45270 */
[----:B------:R-:W-:Y:S05]  /*19e0*/  BRA.U UP0, `(.L_x_28) ;  /* 0x0000000100047547 */ /* 0x000fea000b800000 */
[----:B------:R-:W-:Y:S05]  /*19f0*/  BPT.TRAP 0x1 ;  /* 0x000000040000795c */ /* 0x000fea0000300000 */
.L_x_28:
[----:B------:R-:W-:Y:S04]  /*1a00*/  BSSY.RECONVERGENT B0, `(.L_x_29) ;  /* 0x0000003000007945 */ /* 0x000fe80003800200 */
[----:B------:R-:W-:Y:S05]  /*1a10*/  @!P4 BRA `(.L_x_30) ;  /* 0x000000000004c947 */ /* 0x000fea0003800000 */
[----:B------:R-:W-:Y:S05]  /*1a20*/  BPT.TRAP 0x1 ;  /* 0x000000040000795c */ /* 0x000fea0000300000 */
.L_x_30:
[----:B------:R-:W-:Y:S05]  /*1a30*/  BSYNC.RECONVERGENT B0 ;  /* 0x0000000000007941 */ /* 0x000fea0003800200 */
.L_x_29:
[----:B------:R-:W-:Y:S02]  /*1a40*/  UIADD3 UR13, UPT, UPT, UR17, 0x1, URZ ;  /* 0x00000001110d7890 */ /* 0x000fe4000fffe0ff */
[----:B------:R-:W-:Y:S02]  /*1a50*/  ULEA UR32, UR17, UR4, 0xd ;  /* 0x0000000411207291 */ /* 0x000fe4000f8e68ff */
[----:B------:R-:W-:Y:S02]  /*1a60*/  UISETP.NE.AND UP0, UPT, UR13, 0x3, UPT ;  /* 0x000000030d00788c */ /* 0x000fe4000bf05270 */
[----:B------:R-:W-:Y:S02]  /*1a70*/  UIADD3 UR28, UP1, UPT, UR24, 0x80, URZ ;  /* 0x00000080181c7890 */ /* 0x000fe4000ff3e0ff */
[----:B------:R-:W-:Y:S02]  /*1a80*/  USEL UR9, URZ, 0x1, UP0 ;  /* 0x00000001ff097887 */ /* 0x000fe40008000000 */
[----:B------:R-:W-:-:S02]  /*1a90*/  USEL UR13, UR13, URZ, UP0 ;  /* 0x000000ff0d0d7287 */ /* 0x000fc40008000000 */
[----:B------:R-:W-:Y:S02]  /*1aa0*/  UIADD3 UR26, UP0, UPT, UR24, 0x180, URZ ;  /* 0x00000180181a7890 */ /* 0x000fe4000ff1e0ff */
[----:B------:R-:W-:Y:S01]  /*1ab0*/  ULEA UR8, UR13, UR4, 0x3 ;  /* 0x000000040d087291 */ /* 0x000fe2000f8e18ff */
[----:B------:R-:W-:Y:S01]  /*1ac0*/  LOP3.LUT R15, R15, UR9, RZ, 0x3c, !PT ;  /* 0x000000090f0f7c12 */ /* 0x000fe2000f8e3cff */
[----:B------:R-:W-:Y:S02]  /*1ad0*/  ULOP3.LUT UR33, UR33, 0xfefffff8, URZ, 0xc0, !UPT ;  /* 0xfefffff821217892 */ /* 0x000fe4000f8ec0ff */
[----:B------:R-:W-:Y:S01]  /*1ae0*/  UIADD3.X UR29, UPT, UPT, URZ, UR25, URZ, UP1, !UPT ;  /* 0x00000019ff1d7290 */ /* 0x000fe20008ffe4ff */
[----:B-1----:R-:W-:Y:S01]  /*1af0*/  SHF.L.U32 R2, R15, 0x1f, RZ ;  /* 0x0000001f0f027819 */ /* 0x002fe200000006ff */
[----:B------:R-:W-:Y:S02]  /*1b00*/  UIADD3 UR32, UPT, UPT, UR32, 0x2400, URZ ;  /* 0x0000240020207890 */ /* 0x000fe4000fffe0ff */
[----:B------:R-:W-:Y:S01]  /*1b10*/  UIADD3.X UR27, UPT, UPT, URZ, UR25, URZ, UP0, !UPT ;  /* 0x00000019ff1b7290 */ /* 0x000fe200087fe4ff */
[----:B------:R4:W1:Y:S01]  /*1b20*/  SYNCS.PHASECHK.TRANS64.TRYWAIT P0, [UR8+0x18], R2 ;  /* 0x00001802ff0075a7 */ /* 0x0008620008001108 */
[----:B------:R-:W-:Y:S01]  /*1b30*/  ULEA UR8, UR17, UR4, 0xc ;  /* 0x0000000411087291 */ /* 0x000fe2000f8e60ff */
[----:B------:R-:W-:Y:S01]  /*1b40*/  UMOV UR18, 0x0 ;  /* 0x0000000000127882 */ /* 0x000fe20000000000 */
[----:B------:R-:W-:-:S02]  /*1b50*/  UMOV UR19, 0x10000000 ;  /* 0x1000000000137882 */ /* 0x000fc40000000000 */
[----:B------:R-:W-:Y:S01]  /*1b60*/  UIADD3 UR8, UPT, UPT, UR8, 0x8400, URZ ;  /* 0x0000840008087890 */ /* 0x000fe2000fffe0ff */
[----:B------:R2:W-:Y:S01]  /*1b70*/  UTMALDG.3D.2CTA [UR32], [UR28], desc[UR18] ;  /* 0x000012201c0075b4 */ /* 0x0005e20008211000 */
[----:B------:R-:W-:Y:S01]  /*1b80*/  UMOV UR10, UR34 ;  /* 0x00000022000a7c82 */ /* 0x000fe20008000000 */
[----:B------:R-:W-:Y:S01]  /*1b90*/  UMOV UR12, UR36 ;  /* 0x00000024000c7c82 */ /* 0x000fe20008000000 */
[----:B------:R-:W-:Y:S01]  /*1ba0*/  UMOV UR9, UR33 ;  /* 0x0000002100097c82 */ /* 0x000fe20008000000 */
[----:B------:R-:W-:Y:S01]  /*1bb0*/  UMOV UR23, UR5 ;  /* 0x0000000500177c82 */ /* 0x000fe20008000000 */
[----:B------:R-:W-:-:S03]  /*1bc0*/  UMOV UR17, UR13 ;  /* 0x0000000d00117c82 */ /* 0x000fc60008000000 */
[----:B------:R4:W-:Y:S01]  /*1bd0*/  UTMALDG.3D.2CTA [UR8], [UR26], desc[UR18] ;  /* 0x000012081a0075b4 */ /* 0x0009e20008211000 */
[----:B--2---:R-:W-:Y:S01]  /*1be0*/  UIADD3 UR34, UPT, UPT, UR34, 0x80, URZ ;  /* 0x0000008022227890 */ /* 0x004fe2000fffe0ff */
[----:B------:R-:W-:Y:S11]  /*1bf0*/  BRA.U UP2, `(.L_x_31) ;  /* 0xfffffffd024c7547 */ /* 0x000ff6000b83ffff */
.L_x_25:
[----:B----4-:R-:W-:Y:S01]  /*1c00*/  ULEA UR8, UR13, UR4, 0x3 ;  /* 0x000000040d087291 */ /* 0x010fe2000f8e18ff */
[----:B-1----:R-:W-:Y:S01]  /*1c10*/  SHF.L.U32 R2, R15, 0x1f, RZ ;  /* 0x0000001f0f027819 */ /* 0x002fe200000006ff */
[----:B------:R-:W-:Y:S01]  /*1c20*/  @!P1 SYNCS.ARRIVE.TRANS64.A1T0 RZ, [UR4+0x48], RZ ;  /* 0x000048ffffff99a7 */ /* 0x000fe20008100004 */
[----:B------:R-:W-:-:S06]  /*1c30*/  UISETP.GT.AND UP0, UPT, UR22, UR21, UPT ;  /* 0x000000151600728c */ /* 0x000fcc000bf04270 */
[----:B--2---:R1:W2:Y:S03]  /*1c40*/  SYNCS.PHASECHK.TRANS64.TRYWAIT P0, [UR8+0x18], R2 ;  /* 0x00001802ff0075a7 */ /* 0x0042a60008001108 */
[----:B------:R-:W-:Y:S05]  /*1c50*/  BRA.U !UP0, `(.L_x_32) ;  /* 0x0000000108c07547 */ /* 0x000fea000b800000 */
[----:B------:R-:W-:Y:S01]  /*1c60*/  UIADD3 UR26, UPT, UPT, UR14, UR23, URZ ;  /* 0x000000170e1a7290 */ /* 0x000fe2000fffe0ff */
[----:B------:R-:W-:-:S11]  /*1c70*/  UMOV UR27, UR13 ;  /* 0x0000000d001b7c82 */ /* 0x000fd60008000000 */
.L_x_38:
[----:B------:R-:W-:Y:S01]  /*1c80*/  ULEA UR17, UR27, UR4, 0x3 ;  /* 0x000000041b117291 */ /* 0x000fe2000f8e18ff */
[----:B--2---:R-:W-:Y:S01]  /*1c90*/  @P5 MOV R3, 0x6000 ;  /* 0x0000600000035802 */ /* 0x004fe20000000f00 */
[----:B-12---:R-:W-:Y:S10]  /*1ca0*/  @P0 BRA `(.L_x_33) ;  /* 0x00000000000c0947 */ /* 0x006ff40003800000 */
[----:B------:R-:W-:-:S04]  /*1cb0*/  SHF.L.U32 R5, R15, 0x1f, RZ ;  /* 0x0000001f0f057819 */ /* 0x000fc800000006ff */
[----:B------:R-:W2:Y:S02]  /*1cc0*/  SYNCS.PHASECHK.TRANS64.TRYWAIT P0, [UR17+0x18], R5 ;  /* 0x00001805ff0075a7 */ /* 0x000ea40008001111 */
[----:B--2---:R-:W-:Y:S05]  /*1cd0*/  @!P0 BRA `(.L_x_34) ;  /* 0x0000004c00048947 */ /* 0x004fea0003800000 */
.L_x_33:
[----:B------:R2:W-:Y:S01]  /*1ce0*/  @P5 SYNCS.ARRIVE.TRANS64 RZ, [UR17], R3 ;  /* 0x00000003ffff59a7 */ /* 0x0005e20008000011 */
[----:B------:R-:W-:-:S04]  /*1cf0*/  ULOP3.LUT UR8, UR7, 0x2, URZ, 0xfc, !UPT ;  /* 0x0000000207087892 */ /* 0x000fc8000f8efcff */
[----:B------:R-:W-:-:S09]  /*1d00*/  UISETP.NE.AND UP0, UPT, UR8, 0x2, UPT ;  /* 0x000000020800788c */ /* 0x000fd2000bf05270 */
[----:B------:R-:W-:Y:S05]  /*1d10*/  BRA.U UP0, `(.L_x_35) ;  /* 0x0000000100047547 */ /* 0x000fea000b800000 */
[----:B------:R-:W-:Y:S05]  /*1d20*/  BPT.TRAP 0x1 ;  /* 0x000000040000795c */ /* 0x000fea0000300000 */
.L_x_35:
[----:B------:R-:W-:Y:S04]  /*1d30*/  BSSY.RECONVERGENT B0, `(.L_x_36) ;  /* 0x0000003000007945 */ /* 0x000fe80003800200 */
[----:B------:R-:W-:Y:S05]  /*1d40*/  @!P4 BRA `(.L_x_37) ;  /* 0x000000000004c947 */ /* 0x000fea0003800000 */
[----:B------:R-:W-:Y:S05]  /*1d50*/  BPT.TRAP 0x1 ;  /* 0x000000040000795c */ /* 0x000fea0000300000 */
.L_x_37:
[----:B------:R-:W-:Y:S05]  /*1d60*/  BSYNC.RECONVERGENT B0 ;  /* 0x0000000000007941 */ /* 0x000fea0003800200 */
.L_x_36:
        /* <DEDUP_REMOVED lines=9> */
[----:B------:R-:W-:Y:S02]  /*1e00*/  USHF.L.U32 UR18, UR23, 0x7, URZ ;  /* 0x0000000717127899 */ /* 0x000fe400080006ff */
[----:B------:R-:W-:Y:S01]  /*1e10*/  ULOP3.LUT UR17, UR17, 0xfefffff8, URZ, 0xc0, !UPT ;  /* 0xfefffff811117892 */ /* 0x000fe2000f8ec0ff */
[----:B-1----:R-:W-:Y:S01]  /*1e20*/  SHF.L.U32 R2, R15, 0x1f, RZ ;  /* 0x0000001f0f027819 */ /* 0x002fe200000006ff */
[----:B------:R-:W-:Y:S02]  /*1e30*/  UIADD3 UR16, UPT, UPT, UR16, 0x2400, URZ ;  /* 0x0000240010107890 */ /* 0x000fe4000fffe0ff */
[----:B------:R-:W-:Y:S01]  /*1e40*/  UIADD3.X UR33, UPT, UPT, URZ, UR25, URZ, UP1, !UPT ;  /* 0x00000019ff217290 */ /* 0x000fe20008ffe4ff */
[----:B------:R4:W1:Y:S01]  /*1e50*/  SYNCS.PHASECHK.TRANS64.TRYWAIT P0, [UR8+0x18], R2 ;  /* 0x00001802ff0075a7 */ /* 0x0008620008001108 */
[----:B------:R-:W-:-:S02]  /*1e60*/  ULEA UR8, UR27, UR4, 0xc ;  /* 0x000000041b087291 */ /* 0x000fc4000f8e60ff */
[----:B------:R-:W-:Y:S02]  /*1e70*/  UIADD3.X UR31, UPT, UPT, URZ, UR25, URZ, UP0, !UPT ;  /* 0x00000019ff1f7290 */ /* 0x000fe400087fe4ff */
[----:B------:R-:W-:Y:S01]  /*1e80*/  UIADD3 UR8, UPT, UPT, UR8, 0x8400, URZ ;  /* 0x0000840008087890 */ /* 0x000fe2000fffe0ff */
[----:B------:R-:W-:Y:S01]  /*1e90*/  UMOV UR28, 0x0 ;  /* 0x00000000001c7882 */ /* 0x000fe20000000000 */
[----:B------:R-:W-:Y:S01]  /*1ea0*/  UMOV UR29, 0x10000000 ;  /* 0x10000000001d7882 */ /* 0x000fe20000000000 */
[----:B------:R-:W-:Y:S01]  /*1eb0*/  UMOV UR19, UR35 ;  /* 0x0000002300137c82 */ /* 0x000fe20008000000 */
[----:B------:R-:W-:Y:S01]  /*1ec0*/  UMOV UR20, UR36 ;  /* 0x0000002400147c82 */ /* 0x000fe20008000000 */
[----:B------:R-:W-:Y:S01]  /*1ed0*/  UMOV UR12, UR36 ;  /* 0x00000024000c7c82 */ /* 0x000fe20008000000 */
[----:B------:R-:W-:Y:S01]  /*1ee0*/  UMOV UR9, UR17 ;  /* 0x0000001100097c82 */ /* 0x000fe20008000000 */
[----:B------:R-:W-:Y:S01]  /*1ef0*/  UMOV UR10, UR18 ;  /* 0x00000012000a7c82 */ /* 0x000fe20008000000 */
[----:B------:R4:W-:Y:S01]  /*1f00*/  UTMALDG.3D.2CTA [UR16], [UR32], desc[UR28] ;  /* 0x00001c10200075b4 */ /* 0x0009e20008211000 */
[----:B------:R-:W-:Y:S01]  /*1f10*/  UIADD3 UR23, UPT, UPT, UR23, 0x1, URZ ;  /* 0x0000000117177890 */ /* 0x000fe2000fffe0ff */
[----:B------:R-:W-:-:S03]  /*1f20*/  UMOV UR27, UR13 ;  /* 0x0000000d001b7c82 */ /* 0x000fc60008000000 */
[----:B------:R-:W-:Y:S01]  /*1f30*/  UISETP.NE.AND UP0, UPT, UR23, UR26, UPT ;  /* 0x0000001a1700728c */ /* 0x000fe2000bf05270 */
[----:B------:R4:W-:Y:S08]  /*1f40*/  UTMALDG.3D.2CTA [UR8], [UR30], desc[UR28] ;  /* 0x00001c081e0075b4 */ /* 0x0009f00008211000 */
[----:B----4-:R-:W-:Y:S05]  /*1f50*/  BRA.U UP0, `(.L_x_38) ;  /* 0xfffffffd00487547 */ /* 0x010fea000b83ffff */
.L_x_32:
[C---:B-1----:R-:W-:Y:S01]  /*1f60*/  LEA R2, R14.reuse, UR4, 0x3 ;  /* 0x000000040e027c11 */ /* 0x042fe2000f8e18ff */
[----:B------:R-:W-:Y:S01]  /*1f70*/  NOP ;  /* 0x0000000000007918 */ /* 0x000fe20000000000 */
[----:B--2---:R-:W-:Y:S02]  /*1f80*/  SHF.L.U32 R3, R13, 0x1f, RZ ;  /* 0x0000001f0d037819 */ /* 0x004fe400000006ff */
[----:B------:R-:W-:Y:S02]  /*1f90*/  LEA R4, R14, UR4, 0x4 ;  /* 0x000000040e047c11 */ /* 0x000fe4000f8e20ff */
[----:B------:R-:W1:Y:S02]  /*1fa0*/  SYNCS.PHASECHK.TRANS64.TRYWAIT P0, [R2+URZ+0x50], R3 ;  /* 0x00005003020075a7 */ /* 0x000e6400080011ff */
[----:B-1----:R-:W-:Y:S05]  /*1fb0*/  @!P0 BRA `(.L_x_39) ;  /* 0x0000004800648947 */ /* 0x002fea0003800000 */
.L_x_115:
[----:B------:R-:W2:Y:S01]  /*1fc0*/  LDS.128 R4, [R4+0xe0] ;  /* 0x0000e00004047984 */ /* 0x000ea20000000c00 */
[----:B------:R-:W-:Y:S01]  /*1fd0*/  ISETP.GE.AND P0, PT, R40, 0x1, PT ;  /* 0x000000012800780c */ /* 0x000fe20003f06270 */
[----:B-1----:R-:W-:Y:S01]  /*1fe0*/  VIADD R2, R2, 0x60 ;  /* 0x0000006002027836 */ /* 0x002fe20000000000 */
[----:B------:R-:W-:Y:S01]  /*1ff0*/  @!PT LDS RZ, [RZ] ;  /* 0x00000000fffff984 */ /* 0x000fe20000000800 */
[----:B------:R-:W-:Y:S01]  /*2000*/  @!PT LDS RZ, [RZ] ;  /* 0x00000000fffff984 */ /* 0x000fe20000000800 */
[----:B------:R-:W-:Y:S01]  /*2010*/  @!PT LDS RZ, [RZ] ;  /* 0x00000000fffff984 */ /* 0x000fe20000000800 */
[----:B------:R-:W-:Y:S01]  /*2020*/  @!PT LDS RZ, [RZ] ;  /* 0x00000000fffff984 */ /* 0x000fe20000000800 */
[----:B------:R1:W-:Y:S06]  /*2030*/  MEMBAR.ALL.CTA ;  /* 0x0000000000007992 */ /* 0x0003ec0000008000 */
[----:B-1----:R-:W1:Y:S01]  /*2040*/  FENCE.VIEW.ASYNC.S ;  /* 0x00000000000073c6 */ /* 0x002e620000000000 */
[----:B------:R-:W-:-:S04]  /*2050*/  PRMT R2, RZ, 0x654, R2 ;  /* 0x00000654ff027816 */ /* 0x000fc80000000002 */
[----:B-1----:R1:W-:Y:S01]  /*2060*/  SYNCS.ARRIVE.TRANS64.RED.A1T0 RZ, [R2+URZ], RZ ;  /* 0x000000ff02ff79a7 */ /* 0x0023e200081004ff */
[----:B--2---:R-:W-:-:S13]  /*2070*/  LOP3.LUT P2, RZ, R6, 0x1, RZ, 0xc0, !PT ;  /* 0x0000000106ff7812 */ /* 0x004fda000784c0ff */
[----:B------:R-:W-:Y:S01]  /*2080*/  @P2 SHF.R.U32.HI R3, RZ, 0x10, R5 ;  /* 0x00000010ff032819 */ /* 0x000fe20000011605 */
[----:B------:R-:W-:Y:S01]  /*2090*/  VOTEU.ANY UP0, P2 ;  /* 0x0000000000ff7886 */ /* 0x000fe20001000100 */
[----:B------:R-:W-:Y:S02]  /*20a0*/  @P2 MOV R11, R4 ;  /* 0x00000004000b2202 */ /* 0x000fe40000000f00 */
[----:B------:R-:W-:Y:S02]  /*20b0*/  @P2 R2UR.BROADCAST UR8, R3 ;  /* 0x00000000030822ca */ /* 0x000fe400008e0000 */
[----:B------:R-:W-:-:S11]  /*20c0*/  @P2 LOP3.LUT R8, R5, 0xffff, RZ, 0xc0, !PT ;  /* 0x0000ffff05082812 */ /* 0x000fd600078ec0ff */
[----:B------:R-:W-:Y:S01]  /*20d0*/  @UP0 UMOV UR36, UR8 ;  /* 0x0000000800240c82 */ /* 0x000fe20008000000 */
[----:B-1----:R-:W-:Y:S05]  /*20e0*/  @!P0 BRA `(.L_x_40) ;  /* 0x0000000000b88947 */ /* 0x002fea0003800000 */
[----:B------:R-:W3:Y:S01]  /*20f0*/  LDC.64 R4, c[0x0][0xb18] ;  /* 0x0002c600ff047b82 */ /* 0x000ee20000000a00 */
[----:B------:R-:W-:-:S07]  /*2100*/  ISETP.NE.AND P3, PT, R40, 0x1, PT ;  /* 0x000000012800780c */ /* 0x000fce0003f65270 */
[----:B------:R-:W1:Y:S08]  /*2110*/  LDC.64 R6, c[0x0][0xb10] ;  /* 0x0002c400ff067b82 */ /* 0x000e700000000a00 */
[----:B------:R-:W2:Y:S08]  /*2120*/  LDC R18, c[0x0][0xb20] ;  /* 0x0002c800ff127b82 */ /* 0x000eb00000000800 */
[----:B------:R-:W4:Y:S01]  /*2130*/  LDC R20, c[0x0][0xb0c] ;  /* 0x0002c300ff147b82 */ /* 0x000f220000000800 */
[----:B---3--:R-:W-:Y:S01]  /*2140*/  IMAD.HI.U32 R19, R0, R5, RZ ;  /* 0x0000000500137227 */ /* 0x008fe200078e00ff */
[----:B------:R-:W-:-:S03]  /*2150*/  ISETP.NE.AND P0, PT, R4, 0x1, PT ;  /* 0x000000010400780c */ /* 0x000fc60003f05270 */
[----:B------:R-:W-:-:S03]  /*2160*/  IMAD.HI.U32 R5, R8, R5, RZ ;  /* 0x0000000508057227 */ /* 0x000fc600078e00ff */
[----:B------:R-:W3:Y:S01]  /*2170*/  LDC.64 R2, c[0x0][0xb28] ;  /* 0x0002ca00ff027b82 */ /* 0x000ee20000000a00 */
[----:B-1----:R-:W-:-:S04]  /*2180*/  IMAD.HI.U32 R22, R9, R6, RZ ;  /* 0x0000000609167227 */ /* 0x002fc800078e00ff */
[----:B------:R-:W-:Y:S01]  /*2190*/  IMAD.HI.U32 R24, R11, R6, RZ ;  /* 0x000000060b187227 */ /* 0x000fe200078e00ff */
[----:B------:R-:W-:Y:S02]  /*21a0*/  SHF.R.U32.HI R22, RZ, R7, R22 ;  /* 0x00000007ff167219 */ /* 0x000fe40000011616 */
[-C--:B--2---:R-:W-:Y:S02]  /*21b0*/  SHF.R.U32.HI R19, RZ, R18.reuse, R19 ;  /* 0x00000012ff137219 */ /* 0x084fe40000011613 */
[----:B------:R-:W-:Y:S02]  /*21c0*/  SHF.R.U32.HI R5, RZ, R18, R5 ;  /* 0x00000012ff057219 */ /* 0x000fe40000011605 */
[----:B------:R-:W-:Y:S02]  /*21d0*/  SEL R19, R0, R19, !P0 ;  /* 0x0000001300137207 */ /* 0x000fe40004000000 */
[----:B------:R-:W-:Y:S02]  /*21e0*/  SHF.R.U32.HI R24, RZ, R7, R24 ;  /* 0x00000007ff187219 */ /* 0x000fe40000011618 */
[----:B----4-:R-:W-:-:S02]  /*21f0*/  ISETP.NE.AND P1, PT, R20, 0x1, PT ;  /* 0x000000011400780c */ /* 0x010fc40003f25270 */
[----:B------:R-:W-:Y:S02]  /*2200*/  SEL R5, R8, R5, !P0 ;  /* 0x0000000508057207 */ /* 0x000fe40004000000 */
[----:B------:R-:W-:Y:S02]  /*2210*/  SEL R21, R9, R22, !P1 ;  /* 0x0000001609157207 */ /* 0x000fe40004800000 */
[----:B------:R-:W-:Y:S01]  /*2220*/  SEL R7, R11, R24, !P1 ;  /* 0x000000180b077207 */ /* 0x000fe20004800000 */
[----:B---3--:R-:W-:-:S04]  /*2230*/  IMAD.HI.U32 R22, R19, R2, RZ ;  /* 0x0000000213167227 */ /* 0x008fc800078e00ff */
[----:B------:R-:W-:Y:S01]  /*2240*/  IMAD.HI.U32 R6, R21, R2, RZ ;  /* 0x0000000215067227 */ /* 0x000fe200078e00ff */
[----:B------:R-:W-:-:S04]  /*2250*/  @P3 SHF.R.U32.HI R19, RZ, R3, R22 ;  /* 0x00000003ff133219 */ /* 0x000fc80000011616 */
[----:B------:R-:W-:Y:S01]  /*2260*/  @P3 SHF.R.U32.HI R21, RZ, R3, R6 ;  /* 0x00000003ff153219 */ /* 0x000fe20000011606 */
[----:B------:R-:W-:-:S04]  /*2270*/  IMAD R19, R40, R19, RZ ;  /* 0x0000001328137224 */ /* 0x000fc800078e02ff */
[----:B------:R-:W-:Y:S01]  /*2280*/  IMAD R6, R40, R21, RZ ;  /* 0x0000001528067224 */ /* 0x000fe200078e02ff */
[C---:B------:R-:W-:Y:S02]  /*2290*/  ISETP.GE.AND P0, PT, R5.reuse, R19, PT ;  /* 0x000000130500720c */ /* 0x040fe40003f06270 */
[----:B------:R-:W-:Y:S02]  /*22a0*/  IADD3 R19, PT, PT, -R5, RZ, RZ ;  /* 0x000000ff05137210 */ /* 0x000fe40007ffe1ff */
[----:B------:R-:W-:Y:S01]  /*22b0*/  ISETP.GE.OR P0, PT, R7, R6, P0 ;  /* 0x000000060700720c */ /* 0x000fe20000706670 */
[----:B------:R-:W-:-:S04]  /*22c0*/  IMAD.HI.U32 R6, R5, R2, RZ ;  /* 0x0000000205067227 */ /* 0x000fc800078e00ff */
[----:B------:R-:W-:Y:S01]  /*22d0*/  IMAD R8, R4, R19, R8 ;  /* 0x0000001304087224 */ /* 0x000fe200078e0208 */
[----:B------:R-:W-:-:S04]  /*22e0*/  SHF.R.U32.HI R6, RZ, R3, R6 ;  /* 0x00000003ff067219 */ /* 0x000fc80000011606 */
[----:B------:R-:W-:-:S03]  /*22f0*/  SEL R6, R5, R6, !P3 ;  /* 0x0000000605067207 */ /* 0x000fc60005800000 */
[----:B------:R-:W-:-:S04]  /*2300*/  @!P0 IMAD.HI.U32 R18, R7, R2, RZ ;  /* 0x0000000207128227 */ /* 0x000fc800078e00ff */
[----:B------:R-:W-:Y:S01]  /*2310*/  IMAD.MOV R2, RZ, RZ, -R6 ;  /* 0x000000ffff027224 */ /* 0x000fe200078e0a06 */
[----:B------:R-:W-:-:S03]  /*2320*/  @!P0 SHF.R.U32.HI R18, RZ, R3, R18 ;  /* 0x00000003ff128219 */ /* 0x000fc60000011612 */
[----:B------:R-:W-:Y:S01]  /*2330*/  IMAD R2, R40, R2, R5 ;  /* 0x0000000228027224 */ /* 0x000fe200078e0205 */
        /* <DEDUP_REMOVED lines=9> */
.L_x_40:
[----:B------:R-:W1:Y:S02]  /*23d0*/  LDCU UR8, c[0x0][0xb30] ;  /* 0x00016600ff0877ac */ /* 0x000e640008000800 */
[----:B-1----:R-:W-:-:S09]  /*23e0*/  UISETP.NE.AND UP0, UPT, UR8, 0x1, UPT ;  /* 0x000000010800788c */ /* 0x002fd2000bf05270 */
[----:B------:R-:W-:Y:S05]  /*23f0*/  BRA.U UP0, `(.L_x_41) ;  /* 0x0000000100407547 */ /* 0x000fea000b800000 */
[----:B------:R-:W1:Y:S08]  /*2400*/  LDC.64 R4, c[0x0][0xb10] ;  /* 0x0002c400ff047b82 */ /* 0x000e700000000a00 */
[----:B------:R-:W2:Y:S08]  /*2410*/  LDC.64 R2, c[0x0][0xb18] ;  /* 0x0002c600ff027b82 */ /* 0x000eb00000000a00 */
[----:B------:R-:W4:Y:S08]  /*2420*/  LDC R6, c[0x0][0xb20] ;  /* 0x0002c800ff067b82 */ /* 0x000f300000000800 */
[----:B------:R-:W3:Y:S01]  /*2430*/  LDC R18, c[0x0][0xb0c] ;  /* 0x0002c300ff127b82 */ /* 0x000ee20000000800 */
[----:B-1----:R-:W-:-:S05]  /*2440*/  IMAD.HI.U32 R4, R11, R4, RZ ;  /* 0x000000040b047227 */ /* 0x002fca00078e00ff */
[----:B------:R-:W-:Y:S01]  /*2450*/  SHF.R.U32.HI R4, RZ, R5, R4 ;  /* 0x00000005ff047219 */ /* 0x000fe20000011604 */
[----:B--2---:R-:W-:Y:S01]  /*2460*/  IMAD.HI.U32 R3, R8, R3, RZ ;  /* 0x0000000308037227 */ /* 0x004fe200078e00ff */
[----:B------:R-:W-:-:S04]  /*2470*/  ISETP.NE.AND P0, PT, R2, 0x1, PT ;  /* 0x000000010200780c */ /* 0x000fc80003f05270 */
[----:B----4-:R-:W-:-:S04]  /*2480*/  SHF.R.U32.HI R3, RZ, R6, R3 ;  /* 0x00000006ff037219 */ /* 0x010fc80000011603 */
[----:B------:R-:W-:Y:S02]  /*2490*/  SEL R3, R8, R3, !P0 ;  /* 0x0000000308037207 */ /* 0x000fe40004000000 */
[----:B---3--:R-:W-:-:S04]  /*24a0*/  ISETP.NE.AND P1, PT, R18, 0x1, PT ;  /* 0x000000011200780c */ /* 0x008fc80003f25270 */
[----:B------:R-:W-:-:S05]  /*24b0*/  SEL R4, R11, R4, !P1 ;  /* 0x000000040b047207 */ /* 0x000fca0004800000 */
[----:B------:R-:W-:Y:S02]  /*24c0*/  IMAD.IADD R5, R3, 0x1, -R4 ;  /* 0x0000000103057824 */ /* 0x000fe400078e0a04 */
[----:B------:R-:W-:Y:S02]  /*24d0*/  IMAD.IADD R3, R4, 0x1, -R3 ;  /* 0x0000000104037824 */ /* 0x000fe400078e0a03 */
[----:B------:R-:W-:Y:S02]  /*24e0*/  IMAD R11, R5, R18, R11 ;  /* 0x00000012050b7224 */ /* 0x000fe400078e020b */
[----:B------:R-:W-:-:S07]  /*24f0*/  IMAD R8, R3, R2, R8 ;  /* 0x0000000203087224 */ /* 0x000fce00078e0208 */
.L_x_41:
[----:B------:R-:W-:Y:S01]  /*2500*/  VIADD R14, R14, 0x1 ;  /* 0x000000010e0e7836 */ /* 0x000fe20000000000 */
[----:B------:R-:W-:Y:S01]  /*2510*/  PLOP3.LUT P1, PT, PT, PT, PT, 0x80, 0x8 ;  /* 0x000000000008781c */ /* 0x000fe20003f2f070 */
[----:B------:R-:W-:Y:S02]  /*2520*/  IMAD.IADD R97, R11, 0x1, R96 ;  /* 0x000000010b617824 */ /* 0x000fe400078e0260 */
[----:B------:R-:W-:Y:S01]  /*2530*/  IMAD.IADD R98, R8, 0x1, R81 ;  /* 0x0000000108627824 */ /* 0x000fe200078e0251 */
[----:B------:R-:W-:-:S04]  /*2540*/  ISETP.NE.AND P0, PT, R14, 0x2, PT ;  /* 0x000000020e00780c */ /* 0x000fc80003f05270 */
[----:B------:R-:W-:Y:S02]  /*2550*/  SEL R2, RZ, 0x1, P0 ;  /* 0x00000001ff027807 */ /* 0x000fe40000000000 */
[----:B------:R-:W-:Y:S02]  /*2560*/  SEL R14, R14, RZ, P0 ;  /* 0x000000ff0e0e7207 */ /* 0x000fe40000000000 */
[----:B------:R-:W-:Y:S01]  /*2570*/  LOP3.LUT R13, R13, R2, RZ, 0x3c, !PT ;  /* 0x000000020d0d7212 */ /* 0x000fe200078e3cff */
[----:B------:R-:W-:Y:S06]  /*2580*/  @P2 BRA `(.L_x_42) ;  /* 0xfffffff000582947 */ /* 0x000fec000383ffff */
[----:B------:R-:W-:Y:S01]  /*2590*/  UIADD3 UR4, UPT, UPT, UR4, 0x18, URZ ;  /* 0x0000001804047890 */ /* 0x000fe2000fffe0ff */
[----:B------:R-:W-:-:S03]  /*25a0*/  SHF.L.U32 R3, R15, 0x1f, RZ ;  /* 0x0000001f0f037819 */ /* 0x000fc600000006ff */
[----:B------:R-:W-:-:S09]  /*25b0*/  ULEA UR5, UR13, UR4, 0x3 ;  /* 0x000000040d057291 */ /* 0x000fd2000f8e18ff */
[----:B------:R-:W1:Y:S02]  /*25c0*/  SYNCS.PHASECHK.TRANS64.TRYWAIT P0, [UR5], R3 ;  /* 0x00000003ff0075a7 */ /* 0x000e640008001105 */
[----:B-1----:R-:W-:Y:S05]  /*25d0*/  @!P0 BRA `(.L_x_43) ;  /* 0x0000004000f08947 */ /* 0x002fea0003800000 */
.L_x_117:
[----:B------:R-:W-:-:S04]  /*25e0*/  UIADD3 UR6, UPT, UPT, UR13, 0x1, URZ ;  /* 0x000000010d067890 */ /* 0x000fc8000fffe0ff */
[----:B------:R-:W-:-:S04]  /*25f0*/  UISETP.NE.AND UP0, UPT, UR6, 0x3, UPT ;  /* 0x000000030600788c */ /* 0x000fc8000bf05270 */
[----:B------:R-:W-:Y:S02]  /*2600*/  USEL UR7, URZ, 0x1, UP0 ;  /* 0x00000001ff077887 */ /* 0x000fe40008000000 */
[----:B------:R-:W-:-:S04]  /*2610*/  USEL UR6, UR6, URZ, UP0 ;  /* 0x000000ff06067287 */ /* 0x000fc80008000000 */
[----:B------:R-:W-:Y:S01]  /*2620*/  ULEA UR5, UR6, UR4, 0x3 ;  /* 0x0000000406057291 */ /* 0x000fe2000f8e18ff */
[----:B------:R-:W-:-:S04]  /*2630*/  LOP3.LUT R15, R15, UR7, RZ, 0x3c, !PT ;  /* 0x000000070f0f7c12 */ /* 0x000fc8000f8e3cff */
[----:B-1----:R-:W-:-:S04]  /*2640*/  SHF.L.U32 R3, R15, 0x1f, RZ ;  /* 0x0000001f0f037819 */ /* 0x002fc800000006ff */
[----:B------:R-:W1:Y:S02]  /*2650*/  SYNCS.PHASECHK.TRANS64.TRYWAIT P0, [UR5], R3 ;  /* 0x00000003ff0075a7 */ /* 0x000e640008001105 */
[----:B-1----:R-:W-:Y:S05]  /*2660*/  @!P0 BRA `(.L_x_44) ;  /* 0x0000004000e48947 */ /* 0x002fea0003800000 */
.L_x_119:
[----:B------:R-:W-:-:S04]  /*2670*/  UIADD3 UR6, UPT, UPT, UR6, 0x1, URZ ;  /* 0x0000000106067890 */ /* 0x000fc8000fffe0ff */
[----:B------:R-:W-:-:S04]  /*2680*/  UISETP.NE.AND UP0, UPT, UR6, 0x3, UPT ;  /* 0x000000030600788c */ /* 0x000fc8000bf05270 */
[----:B------:R-:W-:Y:S02]  /*2690*/  USEL UR5, URZ, 0x1, UP0 ;  /* 0x00000001ff057887 */ /* 0x000fe40008000000 */
[----:B------:R-:W-:-:S04]  /*26a0*/  USEL UR6, UR6, URZ, UP0 ;  /* 0x000000ff06067287 */ /* 0x000fc80008000000 */
[----:B------:R-:W-:Y:S01]  /*26b0*/  ULEA UR6, UR6, UR4, 0x3 ;  /* 0x0000000406067291 */ /* 0x000fe2000f8e18ff */
[----:B-1----:R-:W-:-:S04]  /*26c0*/  LOP3.LUT R3, R15, UR5, RZ, 0x3c, !PT ;  /* 0x000000050f037c12 */ /* 0x002fc8000f8e3cff */
[----:B------:R-:W-:Y:S01]  /*26d0*/  SHF.L.U32 R3, R3, 0x1f, RZ ;  /* 0x0000001f03037819 */ /* 0x000fe200000006ff */
[----:B---3--:R-:W-:-:S07]  /*26e0*/  IMAD.U32 R0, RZ, RZ, UR6 ;  /* 0x00000006ff007e24 */ /* 0x008fce000f8e00ff */
.L_x_45:
[----:B-1----:R1:W2:Y:S02]  /*26f0*/  SYNCS.PHASECHK.TRANS64.TRYWAIT P0, [R0+URZ], R3 ;  /* 0x00000003000075a7 */ /* 0x0022a400080011ff */
[----:B--2---:R-:W-:Y:S05]  /*2700*/  @!P0 NANOSLEEP.SYNCS 0x989680 ;  /* 0x009896800000895d */ /* 0x004fea0003900000 */
[----:B------:R-:W2:Y:S02]  /*2710*/  @!P0 SYNCS.PHASECHK.TRANS64 P0, [R0+URZ], R3 ;  /* 0x00000003000085a7 */ /* 0x000ea400080010ff */
[----:B--2---:R-:W-:Y:S05]  /*2720*/  @P0 EXIT ;  /* 0x000000000000094d */ /* 0x004fea0003800000 */
[----:B------:R-:W-:Y:S05]  /*2730*/  BRA `(.L_x_45) ;  /* 0xfffffffc00ec7947 */ /* 0x000fea000383ffff */
.L_x_22:
[----:B------:R-:W-:-:S04]  /*2740*/  UISETP.NE.AND UP1, UPT, UR37, URZ, UPT ;  /* 0x000000ff2500728c */ /* 0x000fc8000bf25270 */
[----:B------:R-:W-:-:S09]  /*2750*/  UISETP.NE.OR UP1, UPT, UR10, 0x1, UP1 ;  /* 0x000000010a00788c */ /* 0x000fd20008f25670 */
[----:B------:R-:W-:Y:S05]  /*2760*/  BRA.U UP1, `(.L_x_46) ;  /* 0x00000005014c7547 */ /* 0x000fea000b800000 */
[----:B------:R-:W-:Y:S01]  /*2770*/  HFMA2 R11, -RZ, RZ, 0, 0 ;  /* 0x00000000ff0b7431 */ /* 0x000fe200000001ff */
[----:B------:R-:W-:Y:S01]  /*2780*/  ISETP.GE.U32.AND P2, PT, R10, 0x2, PT ;  /* 0x000000020a00780c */ /* 0x000fe20003f46070 */
[----:B------:R-:W-:Y:S01]  /*2790*/  IMAD.MOV.U32 R12, RZ, RZ, 0x1 ;  /* 0x00000001ff0c7424 */ /* 0x000fe200078e00ff */
[----:B------:R-:W-:Y:S01]  /*27a0*/  CS2R R8, SRZ ;  /* 0x0000000000087805 */ /* 0x000fe2000001ff00 */
[----:B------:R-:W-:Y:S01]  /*27b0*/  IMAD.MOV.U32 R3, RZ, RZ, RZ ;  /* 0x000000ffff037224 */ /* 0x000fe200078e00ff */
[----:B------:R-:W-:Y:S01]  /*27c0*/  UMOV UR4, 0x400 ;  /* 0x0000040000047882 */ /* 0x000fe20000000000 */
[----:B------:R-:W-:Y:S01]  /*27d0*/  UMOV UR6, URZ ;  /* 0x000000ff00067c82 */ /* 0x000fe20008000000 */
[----:B------:R-:W-:-:S12]  /*27e0*/  ULEA UR37, UR37, UR4, 0x18 ;  /* 0x0000000425257291 */ /* 0x000fd8000f8ec0ff */
.L_x_50:
[----:B------:R-:W-:Y:S02]  /*27f0*/  LEA R0, R3, UR37, 0x3 ;  /* 0x0000002503007c11 */ /* 0x000fe4000f8e18ff */
[----:B------:R-:W-:-:S03]  /*2800*/  SHF.L.U32 R5, R8, 0x1f, RZ ;  /* 0x0000001f08057819 */ /* 0x000fc600000006ff */
[----:B------:R-:W-:Y:S01]  /*2810*/  VIADD R4, R0, 0xc0 ;  /* 0x000000c000047836 */ /* 0x000fe20000000000 */
[----:B------:R-:W1:Y:S02]  /*2820*/  SYNCS.PHASECHK.TRANS64.TRYWAIT P0, [R0+URZ+0xb0], R5 ;  /* 0x0000b005000075a7 */ /* 0x000e6400080011ff */
[----:B-1----:R-:W-:Y:S05]  /*2830*/  @!P0 BRA `(.L_x_47) ;  /* 0x0000004000888947 */ /* 0x002fea0003800000 */
.L_x_120:
[----:B------:R-:W-:Y:S01]  /*2840*/  ULEA UR5, UR6, UR37, 0x3 ;  /* 0x0000002506057291 */ /* 0x000fe2000f8e18ff */
[----:B------:R-:W-:Y:S01]  /*2850*/  PRMT R4, RZ, 0x654, R4 ;  /* 0x00000654ff047816 */ /* 0x000fe20000000004 */
[----:B-1----:R-:W-:Y:S01]  /*2860*/  @!P2 IMAD.MOV.U32 R5, RZ, RZ, 0x10 ;  /* 0x00000010ff05a424 */ /* 0x002fe200078e00ff */
[----:B------:R-:W-:Y:S01]  /*2870*/  SHF.L.U32 R7, R12, 0x1f, RZ ;  /* 0x0000001f0c077819 */ /* 0x000fe200000006ff */
[----:B------:R-:W-:Y:S01]  /*2880*/  UIADD3 UR4, UPT, UPT, UR5, 0x50, URZ ;  /* 0x0000005005047890 */ /* 0x000fe2000fffe0ff */
[----:B------:R1:W-:Y:S05]  /*2890*/  SYNCS.ARRIVE.TRANS64.RED.A1T0 RZ, [R4+URZ], RZ ;  /* 0x000000ff04ff79a7 */ /* 0x0003ea00081004ff */
[----:B------:R-:W-:Y:S01]  /*28a0*/  IMAD.U32 R13, RZ, RZ, UR4 ;  /* 0x00000004ff0d7e24 */ /* 0x000fe2000f8e00ff */
[----:B------:R-:W2:Y:S04]  /*28b0*/  SYNCS.PHASECHK.TRANS64.TRYWAIT P0, [UR5+0x60], R7 ;  /* 0x00006007ff0075a7 */ /* 0x000ea80008001105 */
[----:B------:R-:W-:Y:S01]  /*28c0*/  PRMT R13, R10, 0x654, R13 ;  /* 0x000006540a0d7816 */ /* 0x000fe2000000000d */
[----:B-12---:R-:W-:Y:S06]  /*28d0*/  @!P0 BRA `(.L_x_48) ;  /* 0x0000004000748947 */ /* 0x006fec0003800000 */
.L_x_122:
[----:B------:R-:W-:Y:S01]  /*28e0*/  ULEA UR4, UR6, UR37, 0x4 ;  /* 0x0000002506047291 */ /* 0x000fe2000f8e20ff */
[----:B------:R-:W-:Y:S01]  /*28f0*/  SEL R2, R13, R2, !P2 ;  /* 0x000000020d027207 */ /* 0x000fe20005000000 */
[----:B------:R-:W-:Y:S01]  /*2900*/  UIADD3 UR5, UPT, UPT, UR5, 0x50, URZ ;  /* 0x0000005005057890 */ /* 0x000fe2000fffe0ff */
[----:B-1----:R-:W-:Y:S01]  /*2910*/  LEA R0, R11, UR37, 0x3 ;  /* 0x000000250b007c11 */ /* 0x002fe2000f8e18ff */
[----:B------:R-:W-:Y:S01]  /*2920*/  UIADD3 UR4, UPT, UPT, UR4, 0xe0, URZ ;  /* 0x000000e004047890 */ /* 0x000fe2000fffe0ff */
[----:B------:R1:W-:Y:S01]  /*2930*/  @!P2 SYNCS.ARRIVE.TRANS64.RED RZ, [R2+URZ], R5 ;  /* 0x0000000502ffa9a7 */ /* 0x0003e200080004ff */
[----:B------:R-:W-:Y:S01]  /*2940*/  UIADD3 UR6, UPT, UPT, UR6, 0x1, URZ ;  /* 0x0000000106067890 */ /* 0x000fe2000fffe0ff */
[----:B------:R-:W-:-:S03]  /*2950*/  VIADD R3, R3, 0x1 ;  /* 0x0000000103037836 */ /* 0x000fc60000000000 */
[----:B------:R-:W-:Y:S02]  /*2960*/  UISETP.NE.AND UP0, UPT, UR6, 0x2, UPT ;  /* 0x000000020600788c */ /* 0x000fe4000bf05270 */
[----:B------:R-:W-:Y:S01]  /*2970*/  ISETP.NE.AND P0, PT, R3, 0x2, PT ;  /* 0x000000020300780c */ /* 0x000fe20003f05270 */
[----:B------:R-:W-:Y:S06]  /*2980*/  UGETNEXTWORKID.BROADCAST [UR4], [UR5] ;  /* 0x00000000040073ca */ /* 0x000fec0008000100 */
[----:B------:R-:W-:Y:S02]  /*2990*/  USEL UR4, URZ, 0x1, UP0 ;  /* 0x00000001ff047887 */ /* 0x000fe40008000000 */
[----:B------:R-:W-:-:S04]  /*29a0*/  USEL UR6, UR6, URZ, UP0 ;  /* 0x000000ff06067287 */ /* 0x000fc80008000000 */
[----:B------:R-:W-:Y:S02]  /*29b0*/  LOP3.LUT R12, R12, UR4, RZ, 0x3c, !PT ;  /* 0x000000040c0c7c12 */ /* 0x000fe4000f8e3cff */
[----:B-1----:R-:W-:-:S04]  /*29c0*/  SHF.L.U32 R5, R9, 0x1f, RZ ;  /* 0x0000001f09057819 */ /* 0x002fc800000006ff */
[----:B------:R-:W1:Y:S02]  /*29d0*/  SYNCS.PHASECHK.TRANS64.TRYWAIT P1, [R0+URZ+0x50], R5 ;  /* 0x00005005000075a7 */ /* 0x000e6400080211ff */
[----:B-1----:R-:W-:Y:S05]  /*29e0*/  @!P1 BRA `(.L_x_49) ;  /* 0x0000004000489947 */ /* 0x002fea0003800000 */
.L_x_123:
[----:B------:R-:W-:Y:S01]  /*29f0*/  LEA R4, R11, UR37, 0x4 ;  /* 0x000000250b047c11 */ /* 0x000fe2000f8e20ff */
[----:B-1----:R-:W-:Y:S01]  /*2a00*/  VIADD R0, R0, 0x60 ;  /* 0x0000006000007836 */ /* 0x002fe20000000000 */
[----:B------:R-:W-:Y:S01]  /*2a10*/  SEL R3, R3, RZ, P0 ;  /* 0x000000ff03037207 */ /* 0x000fe20000000000 */
[----:B------:R-:W-:-:S03]  /*2a20*/  VIADD R11, R11, 0x1 ;  /* 0x000000010b0b7836 */ /* 0x000fc60000000000 */
[----:B------:R-:W1:Y:S01]  /*2a30*/  LDS.128 R4, [R4+0xe0] ;  /* 0x0000e00004047984 */ /* 0x000e620000000c00 */
[----:B------:R-:W-:Y:S02]  /*2a40*/  PRMT R0, RZ, 0x654, R0 ;  /* 0x00000654ff007816 */ /* 0x000fe40000000000 */
[C---:B------:R-:W-:Y:S01]  /*2a50*/  ISETP.NE.AND P1, PT, R11.reuse, 0x2, PT ;  /* 0x000000020b00780c */ /* 0x040fe20003f25270 */
[----:B------:R-:W-:Y:S01]  /*2a60*/  @!PT LDS RZ, [RZ] ;  /* 0x00000000fffff984 */ /* 0x000fe20000000800 */
[----:B------:R-:W-:Y:S01]  /*2a70*/  @!PT LDS RZ, [RZ] ;  /* 0x00000000fffff984 */ /* 0x000fe20000000800 */
[----:B------:R-:W-:Y:S01]  /*2a80*/  @!PT LDS RZ, [RZ] ;  /* 0x00000000fffff984 */ /* 0x000fe20000000800 */
[----:B------:R-:W-:Y:S01]  /*2a90*/  @!PT LDS RZ, [RZ] ;  /* 0x00000000fffff984 */ /* 0x000fe20000000800 */
[----:B------:R2:W-:Y:S06]  /*2aa0*/  MEMBAR.ALL.CTA ;  /* 0x0000000000007992 */ /* 0x0005ec0000008000 */
[----:B--2---:R-:W2:Y:S01]  /*2ab0*/  FENCE.VIEW.ASYNC.S ;  /* 0x00000000000073c6 */ /* 0x004ea20000000000 */
[----:B------:R-:W-:Y:S01]  /*2ac0*/  SEL R11, R11, RZ, P1 ;  /* 0x000000ff0b0b7207 */ /* 0x000fe20000800000 */
[----:B--2---:R2:W-:Y:S01]  /*2ad0*/  SYNCS.ARRIVE.TRANS64.RED.A1T0 RZ, [R0+URZ], RZ ;  /* 0x000000ff00ff79a7 */ /* 0x0045e200081004ff */
[----:B-1----:R-:W-:-:S02]  /*2ae0*/  LOP3.LUT P3, RZ, R6, 0x1, RZ, 0xc0, !PT ;  /* 0x0000000106ff7812 */ /* 0x002fc4000786c0ff */
[----:B------:R-:W-:-:S04]  /*2af0*/  SEL R5, RZ, 0x1, P0 ;  /* 0x00000001ff057807 */ /* 0x000fc80000000000 */
[----:B------:R-:W-:Y:S02]  /*2b00*/  LOP3.LUT R8, R8, R5, RZ, 0x3c, !PT ;  /* 0x0000000508087212 */ /* 0x000fe400078e3cff */
[----:B--2---:R-:W-:-:S04]  /*2b10*/  SEL R0, RZ, 0x1, P1 ;  /* 0x00000001ff007807 */ /* 0x004fc80000800000 */
[----:B------:R-:W-:Y:S01]  /*2b20*/  LOP3.LUT R9, R9, R0, RZ, 0x3c, !PT ;  /* 0x0000000009097212 */ /* 0x000fe200078e3cff */
[----:B------:R-:W-:Y:S06]  /*2b30*/  @P3 BRA `(.L_x_50) ;  /* 0xfffffffc002c3947 */ /* 0x000fec000383ffff */
[----:B------:R-:W-:Y:S01]  /*2b40*/  ULEA UR5, UR6, UR37, 0x3 ;  /* 0x0000002506057291 */ /* 0x000fe2000f8e18ff */
[----:B------:R-:W-:-:S08]  /*2b50*/  SHF.L.U32 R3, R12, 0x1f, RZ ;  /* 0x0000001f0c037819 */ /* 0x000fd000000006ff */
[----:B------:R-:W1:Y:S02]  /*2b60*/  SYNCS.PHASECHK.TRANS64 P0, [UR5+0x60], R3 ;  /* 0x00006003ff0075a7 */ /* 0x000e640008001005 */
[----:B-1----:R-:W-:Y:S05]  /*2b70*/  @P0 BRA `(.L_x_51) ;  /* 0x0000000000080947 */ /* 0x002fea0003800000 */
[----:B------:R-:W1:Y:S02]  /*2b80*/  SYNCS.PHASECHK.TRANS64.TRYWAIT P0, [UR5+0x60], R3 ;  /* 0x00006003ff0075a7 */ /* 0x000e640008001105 */
[----:B-1----:R-:W-:Y:S05]  /*2b90*/  @!P0 BRA `(.L_x_52) ;  /* 0x0000003c00f08947 */ /* 0x002fea0003800000 */
.L_x_51:
[----:B------:R-:W-:-:S04]  /*2ba0*/  UIADD3 UR4, UPT, UPT, UR6, 0x1, URZ ;  /* 0x0000000106047890 */ /* 0x000fc8000fffe0ff */
[----:B------:R-:W-:-:S04]  /*2bb0*/  UISETP.NE.AND UP0, UPT, UR4, 0x2, UPT ;  /* 0x000000020400788c */ /* 0x000fc8000bf05270 */
[----:B------:R-:W-:Y:S02]  /*2bc0*/  USEL UR7, URZ, 0x1, UP0 ;  /* 0x00000001ff077887 */ /* 0x000fe40008000000 */
[----:B------:R-:W-:-:S04]  /*2bd0*/  USEL UR4, UR4, URZ, UP0 ;  /* 0x000000ff04047287 */ /* 0x000fc80008000000 */
[----:B------:R-:W-:Y:S01]  /*2be0*/  ULEA UR4, UR4, UR37, 0x3 ;  /* 0x0000002504047291 */ /* 0x000fe2000f8e18ff */
[----:B-1----:R-:W-:-:S04]  /*2bf0*/  LOP3.LUT R3, R12, UR7, RZ, 0x3c, !PT ;  /* 0x000000070c037c12 */ /* 0x002fc8000f8e3cff */
[----:B------:R-:W-:-:S04]  /*2c00*/  SHF.L.U32 R0, R3, 0x1f, RZ ;  /* 0x0000001f03007819 */ /* 0x000fc800000006ff */
[----:B------:R-:W1:Y:S02]  /*2c10*/  SYNCS.PHASECHK.TRANS64 P0, [UR4+0x60], R0 ;  /* 0x00006000ff0075a7 */ /* 0x000e640008001004 */
[----:B-1----:R-:W-:Y:S05]  /*2c20*/  @P0 EXIT ;  /* 0x000000000000094d */ /* 0x002fea0003800000 */
[----:B------:R-:W-:Y:S02]  /*2c30*/  SHF.L.U32 R3, R3, 0x1f, RZ ;  /* 0x0000001f03037819 */ /* 0x000fe400000006ff */
[----:B------:R-:W-:-:S07]  /*2c40*/  MOV R0, UR4 ;  /* 0x0000000400007c02 */ /* 0x000fce0008000f00 */
.L_x_53:
[----:B-1----:R1:W2:Y:S02]  /*2c50*/  SYNCS.PHASECHK.TRANS64.TRYWAIT P0, [R0+URZ+0x60], R3 ;  /* 0x00006003000075a7 */ /* 0x0022a400080011ff */
[----:B--2---:R-:W-:Y:S05]  /*2c60*/  @!P0 NANOSLEEP.SYNCS 0x989680 ;  /* 0x009896800000895d */ /* 0x004fea0003900000 */
[----:B------:R-:W2:Y:S02]  /*2c70*/  @!P0 SYNCS.PHASECHK.TRANS64 P0, [R0+URZ+0x60], R3 ;  /* 0x00006003000085a7 */ /* 0x000ea400080010ff */
[----:B--2---:R-:W-:Y:S05]  /*2c80*/  @P0 EXIT ;  /* 0x000000000000094d */ /* 0x004fea0003800000 */
[----:B------:R-:W-:Y:S05]  /*2c90*/  BRA `(.L_x_53) ;  /* 0xfffffffc00ec7947 */ /* 0x000fea000383ffff */
.L_x_46:
[----:B------:R-:W-:Y:S05]  /*2ca0*/  BRA.U UP4, `(.L_x_54) ;  /* 0x0000001104d87547 */ /* 0x000fea000b800000 */
[----:B------:R-:W-:Y:S01]  /*2cb0*/  UMOV UR6, 0x40 ;  /* 0x0000004000067882 */ /* 0x000fe20000000000 */
[----:B------:R-:W-:Y:S01]  /*2cc0*/  NOP ;  /* 0x0000000000007918 */ /* 0x000fe20000000000 */
[----:B------:R-:W-:Y:S01]  /*2cd0*/  ULEA UR6, UR37, UR6, 0x18 ;  /* 0x0000000625067291 */ /* 0x000fe2000f8ec0ff */
[----:B------:R-:W-:Y:S02]  /*2ce0*/  UMOV UR7, 0x400 ;  /* 0x0000040000077882 */ /* 0x000fe40000000000 */
[----:B------:R-:W-:-:S06]  /*2cf0*/  ULEA UR37, UR37, UR7, 0x18 ;  /* 0x0000000725257291 */ /* 0x000fcc000f8ec0ff */
[----:B------:R-:W1:Y:S02]  /*2d00*/  LDS.U8 R2, [UR6+0x1c] ;  /* 0x00001c06ff027984 */ /* 0x000e640008000000 */
[----:B-1----:R-:W-:-:S13]  /*2d10*/  ISETP.NE.AND P0, PT, R2, RZ, PT ;  /* 0x000000ff0200720c */ /* 0x002fda0003f05270 */
[----:B------:R-:W-:Y:S05]  /*2d20*/  @P0 BRA `(.L_x_55) ;  /* 0x0000000400080947 */ /* 0x000fea0003800000 */
[----:B------:R-:W-:Y:S02]  /*2d30*/  UISETP.NE.U32.AND UP0, UPT, UR5, 0x1, UPT ;  /* 0x000000010500788c */ /* 0x000fe4000bf05070 */
[----:B------:R-:W-:-:S07]  /*2d40*/  UIADD3 UR8, UPT, UPT, UR6, 0x8, URZ ;  /* 0x0000000806087890 */ /* 0x000fce000fffe0ff */
[----:B------:R-:W-:Y:S05]  /*2d50*/  BRA.U !UP0, `(.L_x_56) ;  /* 0x00000001089c7547 */ /* 0x000fea000b800000 */
[----:B------:R-:W-:Y:S01]  /*2d60*/  ELECT P0, URZ, PT ;  /* 0x0000000000ff782f */ /* 0x000fe20003800000 */
[----:B------:R-:W-:-:S12]  /*2d70*/  BSSY B0, `(.L_x_56) ;  /* 0x0000025000007945 */ /* 0x000fd80003800000 */
[----:B------:R-:W-:Y:S05]  /*2d80*/  @!P0 BRA `(.L_x_57) ;  /* 0x00000000008c8947 */ /* 0x000fea0003800000 */
[----:B------:R-:W-:-:S05]  /*2d90*/  UMOV UR7, 0x10 ;  /* 0x0000001000077882 */ /* 0x000fca0000000000 */
[----:B------:R-:W-:Y:S04]  /*2da0*/  DEPBAR.LE SB1, 0x36 ;  /* 0x00009d800000791a */ /* 0x000fe80000000000 */
[----:B------:R-:W1:Y:S02]  /*2db0*/  UTCATOMSWS.2CTA.FIND_AND_SET.ALIGN UP1, UR7, UR7 ;  /* 0x00000007000775e3 */ /* 0x000e640008220800 */
[----:B-1----:R-:W-:Y:S01]  /*2dc0*/  MOV R11, UR7 ;  /* 0x00000007000b7c02 */ /* 0x002fe20008000f00 */
[----:B------:R-:W-:Y:S06]  /*2dd0*/  BRA.U UP1, `(.L_x_58) ;  /* 0x0000000101187547 */ /* 0x000fec000b800000 */
.L_x_59:
[----:B------:R-:W-:Y:S05]  /*2de0*/  NANOSLEEP 0x64 ;  /* 0x000000640000795d */ /* 0x000fea0003800000 */
[----:B------:R-:W-:-:S05]  /*2df0*/  UMOV UR7, 0x10 ;  /* 0x0000001000077882 */ /* 0x000fca0000000000 */
[----:B------:R-:W-:Y:S04]  /*2e00*/  DEPBAR.LE SB1, 0x36 ;  /* 0x00009d800000791a */ /* 0x000fe80000000000 */
[----:B------:R-:W1:Y:S02]  /*2e10*/  UTCATOMSWS.2CTA.FIND_AND_SET.ALIGN UP1, UR7, UR7 ;  /* 0x00000007000775e3 */ /* 0x000e640008220800 */
[----:B-1----:R-:W-:Y:S01]  /*2e20*/  MOV R11, UR7 ;  /* 0x00000007000b7c02 */ /* 0x002fe20008000f00 */
[----:B------:R-:W-:Y:S05]  /*2e30*/  BRA.U !UP1, `(.L_x_59) ;  /* 0xfffffffd09e87547 */ /* 0x000fea000b83ffff */
.L_x_58:
[----:B------:R-:W1:Y:S01]  /*2e40*/  LDS R5, [UR6+0x10] ;  /* 0x00001006ff057984 */ /* 0x000e620008000800 */
[----:B------:R-:W-:Y:S01]  /*2e50*/  IMAD.U32 R3, RZ, RZ, UR37 ;  /* 0x00000025ff037e24 */ /* 0x000fe2000f8e00ff */
[----:B------:R-:W-:-:S03]  /*2e60*/  MOV R2, UR4 ;  /* 0x0000000400027c02 */ /* 0x000fc60008000f00 */
[----:B------:R-:W-:Y:S01]  /*2e70*/  VIADD R3, R3, 0x100 ;  /* 0x0000010003037836 */ /* 0x000fe20000000000 */
[----:B-1----:R-:W-:-:S04]  /*2e80*/  SHF.L.U32 R5, R5, 0x1f, RZ ;  /* 0x0000001f05057819 */ /* 0x002fc800000006ff */
[----:B------:R-:W1:Y:S02]  /*2e90*/  SYNCS.PHASECHK.TRANS64.TRYWAIT P0, [UR6+0x8], R5 ;  /* 0x00000805ff0075a7 */ /* 0x000e640008001106 */
[----:B-1----:R-:W-:Y:S05]  /*2ea0*/  @P0 BRA `(.L_x_60) ;  /* 0x0000000000080947 */ /* 0x002fea0003800000 */
[----:B------:R-:W1:Y:S02]  /*2eb0*/  SYNCS.PHASECHK.TRANS64.TRYWAIT P0, [UR6+0x8], R5 ;  /* 0x00000805ff0075a7 */ /* 0x000e640008001106 */
[----:B-1----:R-:W-:Y:S05]  /*2ec0*/  @!P0 BRA `(.L_x_61) ;  /* 0x0000003c003c8947 */ /* 0x002fea0003800000 */
.L_x_60:
[----:B-1----:R-:W-:Y:S01]  /*2ed0*/  HFMA2 R4, -RZ, RZ, 0, 5.9604644775390625e-08 ;  /* 0x00000001ff047431 */ /* 0x002fe200000001ff */
[----:B------:R-:W-:Y:S01]  /*2ee0*/  UPRMT UR7, UR4, 0x654, UR8 ;  /* 0x0000065404077896 */ /* 0x000fe20008000008 */
[----:B------:R-:W-:Y:S01]  /*2ef0*/  IMAD.MOV.U32 R6, RZ, RZ, 0xffff ;  /* 0x0000ffffff067424 */ /* 0x000fe200078e00ff */
[----:B------:R-:W-:Y:S01]  /*2f00*/  PRMT R2, R2, 0x654, R3 ;  /* 0x0000065402027816 */ /* 0x000fe20000000003 */
[----:B------:R-:W-:Y:S02]  /*2f10*/  IMAD.MOV.U32 R5, RZ, RZ, 0x4 ;  /* 0x00000004ff057424 */ /* 0x000fe400078e00ff */
[----:B------:R-:W-:Y:S01]  /*2f20*/  IMAD.SHL.U32 R9, R11, 0x20, RZ ;  /* 0x000000200b097824 */ /* 0x000fe200078e00ff */
[----:B------:R-:W-:Y:S02]  /*2f30*/  MOV R3, UR7 ;  /* 0x0000000700037c02 */ /* 0x000fe40008000f00 */
[-C--:B------:R-:W-:Y:S01]  /*2f40*/  SHF.L.U32 R7, R6, R11.reuse, RZ ;  /* 0x0000000b06077219 */ /* 0x080fe200000006ff */
[----:B------:R1:W-:Y:S01]  /*2f50*/  SYNCS.ARRIVE.TRANS64.RED RZ, [UR7], R5 ;  /* 0x00000005ffff79a7 */ /* 0x0003e20008000407 */
[----:B------:R-:W-:Y:S01]  /*2f60*/  SHF.L.U32 R6, R4, R11, RZ ;  /* 0x0000000b04067219 */ /* 0x000fe200000006ff */
[----:B------:R1:W-:Y:S04]  /*2f70*/  STS [UR37+0x100], R9 ;  /* 0x00010009ff007988 */ /* 0x0003e80008000825 */
[----:B------:R1:W-:Y:S04]  /*2f80*/  STAS [R2.64], R11 ;  /* 0x0000000b02007dbd */ /* 0x0003e8000c0008ff */
[----:B------:R1:W-:Y:S04]  /*2f90*/  ATOMS.OR RZ, [UR6+0x14], R7 ;  /* 0x00001407ffff798c */ /* 0x0003e8000b000006 */
[----:B------:R1:W-:Y:S04]  /*2fa0*/  ATOMS.OR RZ, [UR6+0x18], R6 ;  /* 0x00001806ffff798c */ /* 0x0003e8000b000006 */
[----:B------:R1:W-:Y:S02]  /*2fb0*/  ATOMS.XOR RZ, [UR6+0x10], R4 ;  /* 0x00001004ffff798c */ /* 0x0003e4000b800006 */
.L_x_57:
[----:B------:R-:W-:Y:S05]  /*2fc0*/  BSYNC B0 ;  /* 0x0000000000007941 */ /* 0x000fea0003800000 */
.L_x_56:
[----:B------:R-:W-:Y:S05]  /*2fd0*/  BRA.U UP0, `(.L_x_62) ;  /* 0x00000001006c7547 */ /* 0x000fea000b800000 */
[----:B------:R-:W-:-:S03]  /*2fe0*/  UMOV UR7, 0xffffffff ;  /* 0xffffffff00077882 */ /* 0x000fc60000000000 */
[----:B------:R-:W-:Y:S05]  /*2ff0*/  BRA.DIV UR7, `(.L_x_63) ;  /* 0x0000003e07087947 */ /* 0x000fea000b800000 */
[----:B------:R-:W-:-:S13]  /*3000*/  ELECT P6, URZ, PT ;  /* 0x0000000000ff782f */ /* 0x000fda00038c0000 */
.L_x_127:
[----:B------:R-:W-:Y:S05]  /*3010*/  @!P6 BRA `(.L_x_62) ;  /* 0x00000000005ce947 */ /* 0x000fea0003800000 */
[----:B-1----:R-:W1:Y:S02]  /*3020*/  LDS R3, [UR6+0x10] ;  /* 0x00001006ff037984 */ /* 0x002e640008000800 */
[----:B-1----:R-:W-:-:S04]  /*3030*/  SHF.L.U32 R3, R3, 0x1f, RZ ;  /* 0x0000001f03037819 */ /* 0x002fc800000006ff */
[----:B------:R-:W1:Y:S02]  /*3040*/  SYNCS.PHASECHK.TRANS64.TRYWAIT P0, [UR6+0x8], R3 ;  /* 0x00000803ff0075a7 */ /* 0x000e640008001106 */
[----:B-1----:R-:W-:Y:S05]  /*3050*/  @P0 BRA `(.L_x_64) ;  /* 0x0000000000080947 */ /* 0x002fea0003800000 */
[----:B------:R-:W1:Y:S02]  /*3060*/  SYNCS.PHASECHK.TRANS64.TRYWAIT P0, [UR6+0x8], R3 ;  /* 0x00000803ff0075a7 */ /* 0x000e640008001106 */
[----:B-1----:R-:W-:Y:S05]  /*3070*/  @!P0 BRA `(.L_x_65) ;  /* 0x0000003c00088947 */ /* 0x002fea0003800000 */
.L_x_64:
[----:B------:R-:W2:Y:S01]  /*3080*/  LDS R5, [UR37+0x100] ;  /* 0x00010025ff057984 */ /* 0x000ea20008000800 */
[----:B-1----:R-:W-:Y:S02]  /*3090*/  HFMA2 R2, -RZ, RZ, 0, 5.9604644775390625e-08 ;  /* 0x00000001ff027431 */ /* 0x002fe400000001ff */
[----:B------:R-:W-:Y:S01]  /*30a0*/  IMAD.MOV.U32 R3, RZ, RZ, 0xffff ;  /* 0x0000ffffff037424 */ /* 0x000fe200078e00ff */
[----:B------:R-:W-:Y:S01]  /*30b0*/  UPRMT UR7, UR4, 0x654, UR8 ;  /* 0x0000065404077896 */ /* 0x000fe20008000008 */
[----:B--2---:R-:W-:-:S03]  /*30c0*/  IMAD.SHL.U32 R4, R5, 0x20, RZ ;  /* 0x0000002005047824 */ /* 0x004fc600078e00ff */
[-C--:B------:R-:W-:Y:S02]  /*30d0*/  SHF.L.U32 R3, R3, R5.reuse, RZ ;  /* 0x0000000503037219 */ /* 0x080fe400000006ff */
[----:B------:R-:W-:Y:S01]  /*30e0*/  SHF.L.U32 R5, R2, R5, RZ ;  /* 0x0000000502057219 */ /* 0x000fe200000006ff */
[----:B------:R2:W-:Y:S04]  /*30f0*/  STS [UR37+0x100], R4 ;  /* 0x00010004ff007988 */ /* 0x0005e80008000825 */
[----:B------:R2:W-:Y:S04]  /*3100*/  ATOMS.OR RZ, [UR6+0x14], R3 ;  /* 0x00001403ffff798c */ /* 0x0005e8000b000006 */
[----:B------:R2:W-:Y:S01]  /*3110*/  ATOMS.OR RZ, [UR6+0x18], R5 ;  /* 0x00001805ffff798c */ /* 0x0005e2000b000006 */
[----:B------:R-:W-:Y:S03]  /*3120*/  SYNCS.ARRIVE.TRANS64.RED.A1T0 RZ, [UR7], RZ ;  /* 0x000000ffffff79a7 */ /* 0x000fe60008100407 */
[----:B------:R2:W-:Y:S01]  /*3130*/  ATOMS.XOR RZ, [UR6+0x10], R2 ;  /* 0x00001002ffff798c */ /* 0x0005e2000b800006 */
[----:B------:R-:W-:Y:S05]  /*3140*/  BRA `(.L_x_62) ;  /* 0x0000000000107947 */ /* 0x000fea0003800000 */
.L_x_55:
[----:B------:R-:W-:-:S05]  /*3150*/  MOV R2, 0xffffffff ;  /* 0xffffffff00027802 */ /* 0x000fca0000000f00 */
[----:B------:R1:W-:Y:S02]  /*3160*/  STS [UR37+0x100], R2 ;  /* 0x00010002ff007988 */ /* 0x0003e40008000825 */
[----:B-1----:R-:W-:Y:S02]  /*3170*/  MOV R2, 0x3190 ;  /* 0x0000319000027802 */ /* 0x002fe40000000f00 */
[----:B-----5:R-:W-:Y:S05]  /*3180*/  CALL.REL.NOINC `($__internal_1_$__cuda_sm10x_tcgen05_guardrail_trap_phase_invalid_during_alloc) ;  /* 0x0000004000107944 */ /* 0x020fea0003c00000 */
.L_x_62:
[----:B------:R-:W-:Y:S05]  /*3190*/  WARPSYNC.ALL ;  /* 0x0000000000007948 */ /* 0x000fea0003800000 */
[----:B------:R-:W3:Y:S01]  /*31a0*/  S2UR UR7, SR_CgaCtaId ;  /* 0x00000000000779c3 */ /* 0x000ee20000008800 */
[----:B------:R-:W-:Y:S01]  /*31b0*/  UMOV UR6, 0x400 ;  /* 0x0000040000067882 */ /* 0x000fe20000000000 */
[----:B------:R-:W-:-:S06]  /*31c0*/  NOP ;  /* 0x0000000000007918 */ /* 0x000fcc0000000000 */
[----:B------:R-:W-:Y:S06]  /*31d0*/  BAR.ARV 0x6, 0xa0 ;  /* 0x0182800000007b1d */ /* 0x000fec0000002000 */
[----:B------:R-:W4:Y:S01]  /*31e0*/  LDCU UR8, c[0x0][0x38c] ;  /* 0x00007180ff0877ac */ /* 0x000f220008000800 */
[----:B------:R-:W-:Y:S01]  /*31f0*/  LOP3.LUT R0, R0, 0xffff, RZ, 0xc0, !PT ;  /* 0x0000ffff00007812 */ /* 0x000fe200078ec0ff */
[----:B-1----:R-:W-:Y:S01]  /*3200*/  IMAD.MOV.U32 R9, RZ, RZ, 0x1 ;  /* 0x00000001ff097424 */ /* 0x002fe200078e00ff */
[----:B------:R-:W-:Y:S01]  /*3210*/  LOP3.LUT R8, R8, 0xffff, RZ, 0xc0, !PT ;  /* 0x0000ffff08087812 */ /* 0x000fe200078ec0ff */
[----:B------:R-:W-:Y:S01]  /*3220*/  UMOV UR19, URZ ;  /* 0x000000ff00137c82 */ /* 0x000fe20008000000 */
[----:B------:R-:W-:Y:S01]  /*3230*/  R2UR UR11, R0 ;  /* 0x00000000000b72ca */ /* 0x000fe200000e0000 */
[----:B------:R-:W-:Y:S01]  /*3240*/  UMOV UR18, URZ ;  /* 0x000000ff00127c82 */ /* 0x000fe20008000000 */
[----:B------:R-:W-:Y:S01]  /*3250*/  R2UR UR12, R8 ;  /* 0x00000000080c72ca */ /* 0x000fe200000e0000 */
[----:B------:R-:W-:Y:S01]  /*3260*/  IMAD.MOV.U32 R8, RZ, RZ, RZ ;  /* 0x000000ffff087224 */ /* 0x000fe200078e00ff */
[----:B------:R-:W-:Y:S01]  /*3270*/  UMOV UR17, URZ ;  /* 0x000000ff00117c82 */ /* 0x000fe20008000000 */
[----:B---3--:R-:W-:-:S02]  /*3280*/  ULEA UR7, UR7, UR6, 0x18 ;  /* 0x0000000607077291 */ /* 0x008fc4000f8ec0ff */
[----:B------:R-:W-:Y:S02]  /*3290*/  UISETP.NE.AND UP2, UPT, UR5, URZ, UPT ;  /* 0x000000ff0500728c */ /* 0x000fe4000bf45270 */
[----:B------:R-:W-:Y:S02]  /*32a0*/  UIADD3 UR13, UPT, UPT, UR7, 0x2400, URZ ;  /* 0x00002400070d7890 */ /* 0x000fe4000fffe0ff */
[----:B------:R-:W-:Y:S02]  /*32b0*/  UIADD3 UR14, UPT, UPT, UR7, 0x8400, URZ ;  /* 0x00008400070e7890 */ /* 0x000fe4000fffe0ff */
[----:B----4-:R-:W-:Y:S01]  /*32c0*/  UIADD3 UR8, UPT, UPT, UR8, 0x7f, URZ ;  /* 0x0000007f08087890 */ /* 0x010fe2000fffe0ff */
[----:B--2---:R-:W1:Y:S01]  /*32d0*/  LDS R2, [UR7+0x100] ;  /* 0x00010007ff027984 */ /* 0x004e620008000800 */
[----:B------:R-:W-:Y:S02]  /*32e0*/  USHF.R.U32.HI UR13, URZ, 0x4, UR13 ;  /* 0x00000004ff0d7899 */ /* 0x000fe4000801160d */
[----:B------:R-:W-:-:S02]  /*32f0*/  USHF.R.S32.HI UR6, URZ, 0x1f, UR8 ;  /* 0x0000001fff067899 */ /* 0x000fc40008011408 */
[----:B------:R-:W-:Y:S02]  /*3300*/  USHF.R.U32.HI UR14, URZ, 0x4, UR14 ;  /* 0x00000004ff0e7899 */ /* 0x000fe4000801160e */
[----:B------:R-:W-:Y:S02]  /*3310*/  ULEA.HI UR6, UR6, UR8, URZ, 0x7 ;  /* 0x0000000806067291 */ /* 0x000fe4000f8f38ff */
[----:B------:R-:W-:Y:S02]  /*3320*/  ULOP3.LUT UR13, UR13, 0x3fff, URZ, 0xc0, !UPT ;  /* 0x00003fff0d0d7892 */ /* 0x000fe4000f8ec0ff */
[----:B------:R-:W-:Y:S02]  /*3330*/  USHF.R.S32.HI UR6, URZ, 0x7, UR6 ;  /* 0x00000007ff067899 */ /* 0x000fe40008011406 */
[----:B------:R-:W-:Y:S02]  /*3340*/  ULOP3.LUT UR14, UR14, 0x3fff, URZ, 0xc0, !UPT ;  /* 0x00003fff0e0e7892 */ /* 0x000fe4000f8ec0ff */
[----:B------:R-:W-:Y:S01]  /*3350*/  UISETP.LT.AND UP0, UPT, UR6, 0x1, UPT ;  /* 0x000000010600788c */ /* 0x000fe2000bf01270 */
[----:B------:R-:W-:Y:S01]  /*3360*/  UMOV UR28, 0x0 ;  /* 0x00000000001c7882 */ /* 0x000fe20000000000 */
[----:B------:R-:W-:Y:S01]  /*3370*/  UMOV UR29, 0x81004a0 ;  /* 0x081004a0001d7882 */ /* 0x000fe20000000000 */
[----:B------:R-:W-:-:S02]  /*3380*/  ULOP3.LUT UR13, UR13, 0x10000, URZ, 0xfc, !UPT ;  /* 0x000100000d0d7892 */ /* 0x000fc4000f8efcff */
[----:B------:R-:W-:Y:S02]  /*3390*/  ULOP3.LUT UR14, UR14, 0x10000, URZ, 0xfc, !UPT ;  /* 0x000100000e0e7892 */ /* 0x000fe4000f8efcff */
[----:B------:R-:W-:Y:S01]  /*33a0*/  USEL UR20, UR6, 0x1, !UP0 ;  /* 0x0000000106147887 */ /* 0x000fe2000c000000 */
[----:B------:R-:W-:Y:S01]  /*33b0*/  UMOV UR26, 0x0 ;  /* 0x00000000001a7882 */ /* 0x000fe20000000000 */
[----:B------:R-:W-:Y:S01]  /*33c0*/  UMOV UR27, 0x81004a0 ;  /* 0x081004a0001b7882 */ /* 0x000fe20000000000 */
[----:B------:R-:W-:Y:S01]  /*33d0*/  UMOV UR24, 0x0 ;  /* 0x0000000000187882 */ /* 0x000fe20000000000 */
[----:B------:R-:W-:Y:S01]  /*33e0*/  UMOV UR25, 0x81004a0 ;  /* 0x081004a000197882 */ /* 0x000fe20000000000 */
[----:B------:R-:W-:Y:S01]  /*33f0*/  UMOV UR22, 0x0 ;  /* 0x0000000000167882 */ /* 0x000fe20000000000 */
[----:B------:R-:W-:Y:S01]  /*3400*/  UMOV UR23, 0x81004a0 ;  /* 0x081004a000177882 */ /* 0x000fe20000000000 */
[----:B-1----:R-:W-:Y:S02]  /*3410*/  R2UR UR21, R2 ;  /* 0x00000000021572ca */ /* 0x002fe400000e0000 */
[----:B------:R-:W-:-:S13]  /*3420*/  CS2R R2, SRZ ;  /* 0x0000000000027805 */ /* 0x000fda000001ff00 */
.L_x_73:
[C---:B------:R-:W-:Y:S02]  /*3430*/  LEA R0, R8.reuse, UR7, 0x3 ;  /* 0x0000000708007c11 */ /* 0x040fe4000f8e18ff */
[----:B------:R-:W-:Y:S02]  /*3440*/  SHF.L.U32 R5, R3, 0x1f, RZ ;  /* 0x0000001f03057819 */ /* 0x000fe400000006ff */
[----:B------:R-:W-:Y:S02]  /*3450*/  LEA R4, R8, UR7, 0x4 ;  /* 0x0000000708047c11 */ /* 0x000fe4000f8e20ff */
[----:B------:R-:W1:Y:S02]  /*3460*/  SYNCS.PHASECHK.TRANS64.TRYWAIT P0, [R0+URZ+0x50], R5 ;  /* 0x00005005000075a7 */ /* 0x000e6400080011ff */
[----:B-1-34-:R-:W-:Y:S05]  /*3470*/  @!P0 BRA `(.L_x_66) ;  /* 0x0000003800208947 */ /* 0x01afea0003800000 */
.L_x_128:
[----:B-1----:R-:W1:Y:S01]  /*3480*/  LDS.128 R4, [R4+0xe0] ;  /* 0x0000e00004047984 */ /* 0x002e620000000c00 */
[----:B------:R-:W-:Y:S02]  /*3490*/  VIADD R0, R0, 0x60 ;  /* 0x0000006000007836 */ /* 0x000fe40000000000 */
[----:B------:R-:W-:Y:S01]  /*34a0*/  VIADD R8, R8, 0x1 ;  /* 0x0000000108087836 */ /* 0x000fe20000000000 */
[----:B------:R-:W-:Y:S01]  /*34b0*/  @!PT LDS RZ, [RZ] ;  /* 0x00000000fffff984 */ /* 0x000fe20000000800 */
[----:B------:R-:W-:Y:S01]  /*34c0*/  @!PT LDS RZ, [RZ] ;  /* 0x00000000fffff984 */ /* 0x000fe20000000800 */
[----:B------:R-:W-:Y:S01]  /*34d0*/  @!PT LDS RZ, [RZ] ;  /* 0x00000000fffff984 */ /* 0x000fe20000000800 */
[----:B------:R-:W-:Y:S01]  /*34e0*/  @!PT LDS RZ, [RZ] ;  /* 0x00000000fffff984 */ /* 0x000fe20000000800 */
[----:B------:R2:W-:Y:S06]  /*34f0*/  MEMBAR.ALL.CTA ;  /* 0x0000000000007992 */ /* 0x0005ec0000008000 */
[----:B--2---:R-:W2:Y:S01]  /*3500*/  FENCE.VIEW.ASYNC.S ;  /* 0x00000000000073c6 */ /* 0x004ea20000000000 */
[----:B------:R-:W-:-:S04]  /*3510*/  PRMT R0, RZ, 0x654, R0 ;  /* 0x00000654ff007816 */ /* 0x000fc80000000000 */
[----:B--2---:R2:W-:Y:S01]  /*3520*/  SYNCS.ARRIVE.TRANS64.RED.A1T0 RZ, [R0+URZ], RZ ;  /* 0x000000ff00ff79a7 */ /* 0x0045e200081004ff */
[----:B-1----:R-:W-:Y:S01]  /*3530*/  LOP3.LUT P1, RZ, R6, 0x1, RZ, 0xc0, !PT ;  /* 0x0000000106ff7812 */ /* 0x002fe2000782c0ff */
[----:B--2---:R-:W-:-:S12]  /*3540*/  BRA.U UP2, `(.L_x_67) ;  /* 0x0000000502087547 */ /* 0x004fd8000b800000 */
[----:B------:R-:W1:Y:S01]  /*3550*/  LDCU UR8, c[0x0][0x38c] ;  /* 0x00007180ff0877ac */ /* 0x000e620008000800 */
[----:B------:R-:W-:Y:S02]  /*3560*/  PLOP3.LUT P2, PT, PT, PT, PT, 0x80, 0x8 ;  /* 0x000000000008781c */ /* 0x000fe40003f4f070 */
[----:B------:R-:W-:Y:S01]  /*3570*/  SHF.L.U32 R5, R9, 0x1f, RZ ;  /* 0x0000001f09057819 */ /* 0x000fe200000006ff */
[----:B------:R-:W-:Y:S02]  /*3580*/  ULEA UR9, UR19, UR7, 0x3 ;  /* 0x0000000713097291 */ /* 0x000fe4000f8e18ff */
[----:B------:R-:W-:Y:S02]  /*3590*/  ULEA UR10, UR19, UR21, 0x5 ;  /* 0x00000015130a7291 */ /* 0x000fe4000f8e28ff */
[----:B-1----:R-:W-:-:S06]  /*35a0*/  UISETP.GE.AND UP0, UPT, UR8, 0x1, UPT ;  /* 0x000000010800788c */ /* 0x002fcc000bf06270 */
[----:B------:R-:W-:-:S05]  /*35b0*/  PLOP3.LUT P0, PT, PT, PT, UP0, 0x80, 0x8 ;  /* 0x000000000008781c */ /* 0x000fca0003f0f008 */
[----:B------:R-:W-:-:S08]  /*35c0*/  @UP0 ULEA UR8, UR18, UR7, 0x3 ;  /* 0x0000000712080291 */ /* 0x000fd0000f8e18ff */
[----:B------:R-:W-:-:S04]  /*35d0*/  @P0 SHF.L.U32 R0, R2, 0x1f, RZ ;  /* 0x0000001f02000819 */ /* 0x000fc800000006ff */
[----:B------:R1:W2:Y:S01]  /*35e0*/  @P0 SYNCS.PHASECHK.TRANS64.TRYWAIT P2, [UR8], R0 ;  /* 0x00000000ff0005a7 */ /* 0x0002a20008041108 */
[----:B------:R-:W3:Y:S02]  /*35f0*/  SYNCS.PHASECHK.TRANS64.TRYWAIT P0, [UR9+0x90], R5 ;  /* 0x00009005ff0075a7 */ /* 0x000ee40008001109 */
[----:B-123--:R-:W-:Y:S05]  /*3600*/  @!P0 BRA `(.L_x_68) ;  /* 0x0000003400d08947 */ /* 0x00efea0003800000 */
.L_x_130:
[----:B------:R-:W-:Y:S01]  /*3610*/  UMOV UR16, UR17 ;  /* 0x0000001100107c82 */ /* 0x000fe20008000000 */
[----:B------:R-:W-:Y:S05]  /*3620*/  BRA.U !UP0, `(.L_x_69) ;  /* 0x0000000108c07547 */ /* 0x000fea000b800000 */
[----:B------:R-:W-:Y:S02]  /*3630*/  UIADD3 UR16, UPT, UPT, UR20, UR17, URZ ;  /* 0x0000001114107290 */ /* 0x000fe4000fffe0ff */
[----:B------:R-:W-:Y:S01]  /*3640*/  UPLOP3.LUT UP3, UPT, UPT, UPT, UPT, 0x40, 0x4 ;  /* 0x000000000004789c */ /* 0x000fe20003f6e870 */
[----:B------:R-:W-:Y:S01]  /*3650*/  UMOV UR15, UR6 ;  /* 0x00000006000f7c82 */ /* 0x000fe20008000000 */
[----:B------:R-:W-:-:S09]  /*3660*/  UMOV UR46, UR18 ;  /* 0x00000012002e7c82 */ /* 0x000fd20008000000 */
.L_x_72:
[----:B--2---:R-:W-:Y:S01]  /*3670*/  ULEA UR8, UR46, UR7, 0x3 ;  /* 0x000000072e087291 */ /* 0x004fe2000f8e18ff */
[----:B---3--:R-:W-:Y:S11]  /*3680*/  @P2 BRA `(.L_x_70) ;  /* 0x00000000000c2947 */ /* 0x008ff60003800000 */
[----:B-1----:R-:W-:Y:S04]  /*3690*/  SHF.L.U32 R5, R2, 0x1f, RZ ;  /* 0x0000001f02057819 */ /* 0x002fe800000006ff */
[----:B------:R-:W1:Y:S02]  /*36a0*/  SYNCS.PHASECHK.TRANS64.TRYWAIT P0, [UR8], R5 ;  /* 0x00000005ff0075a7 */ /* 0x000e640008001108 */
[----:B-1----:R-:W-:Y:S05]  /*36b0*/  @!P0 BRA `(.L_x_71) ;  /* 0x0000003400bc8947 */ /* 0x002fea0003800000 */
.L_x_70:
[----:B------:R-:W-:Y:S01]  /*36c0*/  UISETP.NE.AND UP0, UPT, UR15, 0x1, UPT ;  /* 0x000000010f00788c */ /* 0x000fe2000bf05270 */
[----:B------:R-:W-:Y:S01]  /*36d0*/  PLOP3.LUT P2, PT, PT, PT, PT, 0x80, 0x8 ;  /* 0x000000000008781c */ /* 0x000fe20003f4f070 */
[----:B------:R-:W-:Y:S02]  /*36e0*/  UIADD3 UR18, UPT, UPT, UR46, 0x1, URZ ;  /* 0x000000012e127890 */ /* 0x000fe4000fffe0ff */
[----:B------:R-:W-:Y:S02]  /*36f0*/  ULEA UR32, UR46, UR14, 0x8 ;  /* 0x0000000e2e207291 */ /* 0x000fe4000f8e40ff */
[----:B------:R-:W-:Y:S01]  /*3700*/  UISETP.NE.AND UP1, UPT, UR18, 0x3, UPT ;  /* 0x000000031200788c */ /* 0x000fe2000bf25270 */
[----:B------:R-:W-:Y:S01]  /*3710*/  PLOP3.LUT P0, PT, PT, PT, UP0, 0x80, 0x8 ;  /* 0x000000000008781c */ /* 0x000fe20003f0f008 */
[----:B------:R-:W-:Y:S02]  /*3720*/  UIADD3 UR44, UPT, UPT, UR32, 0x2, URZ ;  /* 0x00000002202c7890 */ /* 0x000fe4000fffe0ff */
[----:B------:R-:W-:Y:S02]  /*3730*/  USEL UR31, URZ, 0x1, UP1 ;  /* 0x00000001ff1f7887 */ /* 0x000fe40008800000 */
[----:B------:R-:W-:Y:S02]  /*3740*/  USEL UR18, UR18, URZ, UP1 ;  /* 0x000000ff12127287 */ /* 0x000fe40008800000 */
[----:B------:R-:W-:Y:S02]  /*3750*/  UIADD3 UR40, UPT, UPT, UR32, 0x4, URZ ;  /* 0x0000000420287890 */ /* 0x000fe4000fffe0ff */
[----:B------:R-:W-:Y:S01]  /*3760*/  @UP0 ULEA UR30, UR18, UR7, 0x3 ;  /* 0x00000007121e0291 */ /* 0x000fe2000f8e18ff */
[----:B------:R-:W-:Y:S01]  /*3770*/  LOP3.LUT R2, R2, UR31, RZ, 0x3c, !PT ;  /* 0x0000001f02027c12 */ /* 0x000fe2000f8e3cff */
[----:B------:R-:W-:Y:S02]  /*3780*/  UIADD3 UR36, UPT, UPT, UR32, 0x6, URZ ;  /* 0x0000000620247890 */ /* 0x000fe4000fffe0ff */
[----:B------:R-:W-:Y:S01]  /*3790*/  UIADD3 UR8, UPT, UPT, UR8, 0x18, URZ ;  /* 0x0000001808087890 */ /* 0x000fe2000fffe0ff */
[----:B-1----:R-:W-:Y:S01]  /*37a0*/  @P0 SHF.L.U32 R0, R2, 0x1f, RZ ;  /* 0x0000001f02000819 */ /* 0x002fe200000006ff */
[----:B------:R-:W-:Y:S02]  /*37b0*/  UIADD3 UR17, UPT, UPT, UR17, 0x1, URZ ;  /* 0x0000000111117890 */ /* 0x000fe4000fffe0ff */
[----:B------:R-:W-:Y:S01]  /*37c0*/  UIADD3 UR15, UPT, UPT, UR15, -0x1, URZ ;  /* 0xffffffff0f0f7890 */ /* 0x000fe2000fffe0ff */
[----:B------:R2:W3:Y:S01]  /*37d0*/  @P0 SYNCS.PHASECHK.TRANS64.TRYWAIT P2, [UR30], R0 ;  /* 0x00000000ff0005a7 */ /* 0x0004e2000804111e */
[----:B------:R-:W-:Y:S02]  /*37e0*/  ULEA UR30, UR46, UR13, 0x9 ;  /* 0x0000000d2e1e7291 */ /* 0x000fe4000f8e48ff */
[----:B------:R-:W-:Y:S02]  /*37f0*/  UISETP.NE.AND UP0, UPT, UR17, UR16, UPT ;  /* 0x000000101100728c */ /* 0x000fe4000bf05270 */
[----:B------:R-:W-:Y:S02]  /*3800*/  UIADD3 UR42, UPT, UPT, UR30, 0x2, URZ ;  /* 0x000000021e2a7890 */ /* 0x000fe4000fffe0ff */
[----:B------:R-:W-:Y:S02]  /*3810*/  UIADD3 UR38, UPT, UPT, UR30, 0x4, URZ ;  /* 0x000000041e267890 */ /* 0x000fe4000fffe0ff */
[----:B------:R-:W-:Y:S01]  /*3820*/  UIADD3 UR34, UPT, UPT, UR30, 0x6, URZ ;  /* 0x000000061e227890 */ /* 0x000fe2000fffe0ff */
[----:B------:R-:W-:Y:S01]  /*3830*/  UMOV UR33, 0x40004040 ;  /* 0x4000404000217882 */ /* 0x000fe20000000000 */
[----:B------:R-:W-:Y:S01]  /*3840*/  UMOV UR31, 0x40004040 ;  /* 0x40004040001f7882 */ /* 0x000fe20000000000 */
[----:B------:R-:W-:Y:S01]  /*3850*/  UMOV UR45, 0x40004040 ;  /* 0x40004040002d7882 */ /* 0x000fe20000000000 */
[----:B------:R2:W-:Y:S01]  /*3860*/  UTCIMMA.2CTA gdesc[UR30], gdesc[UR32], tmem[UR10], tmem[UR28], idesc[UR29], UP3 ;  /* 0x00ff1c201e0075ea */ /* 0x0005e20009a0010a */
[----:B------:R-:W-:Y:S01]  /*3870*/  UPLOP3.LUT UP3, UPT, UPT, UPT, UPT, 0x80, 0x8 ;  /* 0x000000000008789c */ /* 0x000fe20003f6f070 */
[----:B------:R-:W-:Y:S01]  /*3880*/  UMOV UR43, 0x40004040 ;  /* 0x40004040002b7882 */ /* 0x000fe20000000000 */
[----:B------:R-:W-:Y:S01]  /*3890*/  UMOV UR41, 0x40004040 ;  /* 0x4000404000297882 */ /* 0x000fe20000000000 */
[----:B------:R2:W-:Y:S01]  /*38a0*/  UTCIMMA.2CTA gdesc[UR42], gdesc[UR44], tmem[UR10], tmem[UR26], idesc[UR27], UPT ;  /* 0x00ff1a2c2a0075ea */ /* 0x0005e2000ba0010a */
[----:B------:R-:W-:Y:S01]  /*38b0*/  UMOV UR39, 0x40004040 ;  /* 0x4000404000277882 */ /* 0x000fe20000000000 */
[----:B------:R-:W-:Y:S01]  /*38c0*/  UMOV UR37, 0x40004040 ;  /* 0x4000404000257882 */ /* 0x000fe20000000000 */
[----:B------:R-:W-:Y:S01]  /*38d0*/  UMOV UR35, 0x40004040 ;  /* 0x4000404000237882 */ /* 0x000fe20000000000 */
[----:B------:R2:W-:Y:S01]  /*38e0*/  UTCIMMA.2CTA gdesc[UR38], gdesc[UR40], tmem[UR10], tmem[UR24], idesc[UR25], UPT ;  /* 0x00ff1828260075ea */ /* 0x0005e2000ba0010a */
[----:B------:R2:W-:Y:S01]  /*38f0*/  UTCIMMA.2CTA gdesc[UR34], gdesc[UR36], tmem[UR10], tmem[UR22], idesc[UR23], UPT ;  /* 0x00ff1624220075ea */ /* 0x0005e2000ba0010a */
[----:B------:R2:W-:Y:S01]  /*3900*/  UTCBAR.2CTA.MULTICAST [UR8], URZ, UR12 ;  /* 0x000000ff080073e9 */ /* 0x0005e2000820080c */
[----:B------:R-:W-:Y:S01]  /*3910*/  UMOV UR46, UR18 ;  /* 0x00000012002e7c82 */ /* 0x000fe20008000000 */
[----:B------:R-:W-:Y:S05]  /*3920*/  BRA.U UP0, `(.L_x_72) ;  /* 0xfffffffd00507547 */ /* 0x000fea000b83ffff */
.L_x_69:
[----:B------:R-:W-:Y:S01]  /*3930*/  UIADD3 UR9, UPT, UPT, UR9, 0x70, URZ ;  /* 0x0000007009097890 */ /* 0x000fe2000fffe0ff */
[----:B------:R-:W-:-:S08]  /*3940*/  UMOV UR17, UR16 ;  /* 0x0000001000117c82 */ /* 0x000fd00008000000 */
[----:B------:R4:W-:Y:S01]  /*3950*/  UTCBAR.2CTA.MULTICAST [UR9], URZ, UR11 ;  /* 0x000000ff090073e9 */ /* 0x0009e2000820080b */
[----:B------:R-:W-:Y:S02]  /*3960*/  NOP ;  /* 0x0000000000007918 */ /* 0x000fe40000000000 */
.L_x_67:
[----:B------:R-:W-:Y:S01]  /*3970*/  UIADD3 UR19, UPT, UPT, UR19, 0x1, URZ ;  /* 0x0000000113137890 */ /* 0x000fe2000fffe0ff */
[----:B------:R-:W-:-:S03]  /*3980*/  ISETP.NE.AND P0, PT, R8, 0x2, PT ;  /* 0x000000020800780c */ /* 0x000fc60003f05270 */
[----:B------:R-:W-:Y:S01]  /*3990*/  UISETP.NE.AND UP0, UPT, UR19, 0x4, UPT ;  /* 0x000000041300788c */ /* 0x000fe2000bf05270 */
[----:B-12---:R-:W-:Y:S02]  /*39a0*/  SEL R0, RZ, 0x1, P0 ;  /* 0x00000001ff007807 */ /* 0x006fe40000000000 */
[----:B------:R-:W-:Y:S01]  /*39b0*/  SEL R8, R8, RZ, P0 ;  /* 0x000000ff08087207 */ /* 0x000fe20000000000 */
[----:B------:R-:W-:Y:S01]  /*39c0*/  USEL UR8, URZ, 0x1, UP0 ;  /* 0x00000001ff087887 */ /* 0x000fe20008000000 */
[----:B------:R-:W-:Y:S01]  /*39d0*/  LOP3.LUT R3, R3, R0, RZ, 0x3c, !PT ;  /* 0x0000000003037212 */ /* 0x000fe200078e3cff */
[----:B------:R-:W-:-:S04]  /*39e0*/  USEL UR19, UR19, URZ, UP0 ;  /* 0x000000ff13137287 */ /* 0x000fc80008000000 */
[----:B------:R-:W-:Y:S01]  /*39f0*/  LOP3.LUT R9, R9, UR8, RZ, 0x3c, !PT ;  /* 0x0000000809097c12 */ /* 0x000fe2000f8e3cff */
[----:B------:R-:W-:Y:S07]  /*3a00*/  @P1 BRA `(.L_x_73) ;  /* 0xfffffff800881947 */ /* 0x000fee000383ffff */
[----:B------:R-:W1:Y:S01]  /*3a10*/  S2UR UR6, SR_CgaCtaId ;  /* 0x00000000000679c3 */ /* 0x000e620000008800 */
[----:B------:R-:W-:Y:S01]  /*3a20*/  ELECT P0, URZ, PT ;  /* 0x0000000000ff782f */ /* 0x000fe20003800000 */
[----:B------:R-:W-:Y:S01]  /*3a30*/  HFMA2 R0, -RZ, RZ, 0, 5.9604644775390625e-08 ;  /* 0x00000001ff007431 */ /* 0x000fe200000001ff */
[----:B------:R-:W-:-:S05]  /*3a40*/  UMOV UR8, 0x40 ;  /* 0x0000004000087882 */ /* 0x000fca0000000000 */
[----:B------:R-:W-:Y:S01]  /*3a50*/  UVIRTCOUNT.DEALLOC.SMPOOL 0x80 ;  /* 0x000000800000784c */ /* 0x000fe20000000000 */
[----:B------:R-:W-:Y:S02]  /*3a60*/  UISETP.NE.AND UP0, UPT, UR5, URZ, UPT ;  /* 0x000000ff0500728c */ /* 0x000fe4000bf05270 */
[----:B-1----:R-:W-:-:S09]  /*3a70*/  ULEA UR6, UR6, UR8, 0x18 ;  /* 0x0000000806067291 */ /* 0x002fd2000f8ec0ff */
[----:B------:R1:W-:Y:S01]  /*3a80*/  @P0 STS.U8 [UR6+0x1c], R0 ;  /* 0x00001c00ff000988 */ /* 0x0003e20008000006 */
[----:B------:R-:W-:Y:S05]  /*3a90*/  BRA.U UP0, `(.L_x_74) ;  /* 0x0000000100a07547 */ /* 0x000fea000b800000 */
[----:B------:R-:W-:Y:S01]  /*3aa0*/  UIADD3 UR5, UPT, UPT, UR7, 0x90, URZ ;  /* 0x0000009007057890 */ /* 0x000fe2000fffe0ff */
[----:B------:R-:W-:-:S03]  /*3ab0*/  SHF.L.U32 R3, R9, 0x1f, RZ ;  /* 0x0000001f09037819 */ /* 0x000fc600000006ff */
[----:B------:R-:W-:-:S09]  /*3ac0*/  ULEA UR8, UR19, UR5, 0x3 ;  /* 0x0000000513087291 */ /* 0x000fd2000f8e18ff */
[----:B------:R-:W2:Y:S02]  /*3ad0*/  SYNCS.PHASECHK.TRANS64.TRYWAIT P0, [UR8], R3 ;  /* 0x00000003ff0075a7 */ /* 0x000ea40008001108 */
[----:B--2---:R-:W-:Y:S05]  /*3ae0*/  @!P0 BRA `(.L_x_75) ;  /* 0x0000003000c88947 */ /* 0x004fea0003800000 */
.L_x_133:
[----:B----4-:R-:W-:-:S04]  /*3af0*/  UIADD3 UR9, UPT, UPT, UR19, 0x1, URZ ;  /* 0x0000000113097890 */ /* 0x010fc8000fffe0ff */
        /* <DEDUP_REMOVED lines=8> */
.L_x_135:
        /* <DEDUP_REMOVED lines=9> */
.L_x_137:
[----:B------:R-:W-:-:S04]  /*3c10*/  UIADD3 UR9, UPT, UPT, UR9, 0x1, URZ ;  /* 0x0000000109097890 */ /* 0x000fc8000fffe0ff */
[----:B------:R-:W-:-:S04]  /*3c20*/  UISETP.NE.AND UP1, UPT, UR9, 0x4, UPT ;  /* 0x000000040900788c */ /* 0x000fc8000bf25270 */
[----:B------:R-:W-:Y:S02]  /*3c30*/  USEL UR8, URZ, 0x1, UP1 ;  /* 0x00000001ff087887 */ /* 0x000fe40008800000 */
[----:B------:R-:W-:-:S04]  /*3c40*/  USEL UR9, UR9, URZ, UP1 ;  /* 0x000000ff09097287 */ /* 0x000fc80008800000 */
[----:B------:R-:W-:Y:S01]  /*3c50*/  ULEA UR9, UR9, UR5, 0x3 ;  /* 0x0000000509097291 */ /* 0x000fe2000f8e18ff */
[----:B-1----:R-:W-:-:S04]  /*3c60*/  LOP3.LUT R3, R2, UR8, RZ, 0x3c, !PT ;  /* 0x0000000802037c12 */ /* 0x002fc8000f8e3cff */
[----:B------:R-:W-:Y:S01]  /*3c70*/  SHF.L.U32 R3, R3, 0x1f, RZ ;  /* 0x0000001f03037819 */ /* 0x000fe200000006ff */
[----:B------:R-:W-:-:S04]  /*3c80*/  IMAD.U32 R0, RZ, RZ, UR9 ;  /* 0x00000009ff007e24 */ /* 0x000fc8000f8e00ff */
[----:B------:R1:W2:Y:S03]  /*3c90*/  SYNCS.PHASECHK.TRANS64.TRYWAIT P0, [R0+URZ], R3 ;  /* 0x00000003000075a7 */ /* 0x0002a600080011ff */
[----:B--2---:R-:W-:Y:S05]  /*3ca0*/  @!P0 NANOSLEEP.SYNCS 0x989680 ;  /* 0x009896800000895d */ /* 0x004fea0003900000 */
[----:B------:R-:W2:Y:S02]  /*3cb0*/  @!P0 SYNCS.PHASECHK.TRANS64 P0, [R0+URZ], R3 ;  /* 0x00000003000085a7 */ /* 0x000ea400080010ff */
[----:B--2---:R-:W-:Y:S05]  /*3cc0*/  @P0 BRA `(.L_x_78) ;  /* 0x0000000000200947 */ /* 0x004fea0003800000 */
.L_x_79:
[----:B--2---:R2:W4:Y:S02]  /*3cd0*/  SYNCS.PHASECHK.TRANS64.TRYWAIT P0, [R0+URZ], R3 ;  /* 0x00000003000075a7 */ /* 0x00452400080011ff */
[----:B----4-:R-:W-:Y:S05]  /*3ce0*/  @!P0 NANOSLEEP.SYNCS 0x989680 ;  /* 0x009896800000895d */ /* 0x010fea0003900000 */
[----:B------:R-:W4:Y:S02]  /*3cf0*/  @!P0 SYNCS.PHASECHK.TRANS64 P0, [R0+URZ], R3 ;  /* 0x00000003000085a7 */ /* 0x000f2400080010ff */
[----:B----4-:R-:W-:Y:S05]  /*3d00*/  @!P0 BRA `(.L_x_79) ;  /* 0xfffffffc00f08947 */ /* 0x010fea000383ffff */
[----:B------:R-:W-:Y:S05]  /*3d10*/  BRA `(.L_x_78) ;  /* 0x00000000000c7947 */ /* 0x000fea0003800000 */
.L_x_74:
[----:B------:R-:W-:-:S04]  /*3d20*/  UIADD3 UR5, UPT, UPT, UR7, 0xd0, URZ ;  /* 0x000000d007057890 */ /* 0x000fc8000fffe0ff */
[----:B------:R-:W-:-:S09]  /*3d30*/  UPRMT UR5, UR4, 0x654, UR5 ;  /* 0x0000065404057896 */ /* 0x000fd20008000005 */
[----:B------:R-:W-:Y:S03]  /*3d40*/  SYNCS.ARRIVE.TRANS64.RED.A1T0 RZ, [UR5], RZ ;  /* 0x000000ffffff79a7 */ /* 0x000fe60008100405 */
.L_x_78:
[----:B-12---:R-:W-:Y:S01]  /*3d50*/  SHF.L.U32 R3, RZ, 0x1f, RZ ;  /* 0x0000001fff037819 */ /* 0x006fe200000006ff */
[----:B------:R-:W-:Y:S01]  /*3d60*/  UIADD3 UR5, UPT, UPT, UR7, 0xd0, URZ ;  /* 0x000000d007057890 */ /* 0x000fe2000fffe0ff */
[----:B------:R-:W-:Y:S02]  /*3d70*/  PLOP3.LUT P0, PT, PT, PT, UP0, 0x80, 0x8 ;  /* 0x000000000008781c */ /* 0x000fe40003f0f008 */
[----:B------:R-:W1:Y:S02]  /*3d80*/  SYNCS.PHASECHK.TRANS64.TRYWAIT P1, [UR7+0xd0], R3 ;  /* 0x0000d003ff0075a7 */ /* 0x000e640008021107 */
[----:B-1----:R-:W-:Y:S09]  /*3d90*/  @!P1 BRA `(.L_x_80) ;  /* 0x0000003000649947 */ /* 0x002ff20003800000 */
.L_x_139:
[----:B------:R-:W-:Y:S01]  /*3da0*/  @!UP0 UPRMT UR5, UR4, 0x654, UR5 ;  /* 0x0000065404058896 */ /* 0x000fe20008000005 */
[----:B------:R-:W-:Y:S02]  /*3db0*/  UMOV UR8, 0xffff ;  /* 0x0000ffff00087882 */ /* 0x000fe40000000000 */
[----:B------:R-:W-:-:S06]  /*3dc0*/  UMOV UR4, 0x1 ;  /* 0x0000000100047882 */ /* 0x000fcc0000000000 */
[----:B------:R-:W-:Y:S01]  /*3dd0*/  @!P0 SYNCS.ARRIVE.TRANS64.RED.A1T0 RZ, [UR5], RZ ;  /* 0x000000ffffff89a7 */ /* 0x000fe20008100405 */
[----:B------:R-:W-:Y:S01]  /*3de0*/  NOP ;  /* 0x0000000000007918 */ /* 0x000fe20000000000 */
[----:B-1----:R-:W1:Y:S01]  /*3df0*/  LDS R0, [UR6+0x14] ;  /* 0x00001406ff007984 */ /* 0x002e620008000800 */
[----:B------:R-:W-:-:S04]  /*3e00*/  ULOP3.LUT UR5, UR21, 0xffff, URZ, 0xc0, !UPT ;  /* 0x0000ffff15057892 */ /* 0x000fc8000f8ec0ff */
[----:B------:R-:W-:-:S04]  /*3e10*/  USHF.R.U32.HI UR5, URZ, 0x5, UR5 ;  /* 0x00000005ff057899 */ /* 0x000fc80008011605 */
[----:B------:R-:W-:Y:S02]  /*3e20*/  USHF.L.U32 UR8, UR8, UR5, URZ ;  /* 0x0000000508087299 */ /* 0x000fe400080006ff */
[----:B------:R-:W-:-:S04]  /*3e30*/  USHF.L.U32 UR4, UR4, UR5, URZ ;  /* 0x0000000504047299 */ /* 0x000fc800080006ff */
[----:B-1----:R-:W-:-:S04]  /*3e40*/  LOP3.LUT R0, R0, UR8, RZ, 0xc0, !PT ;  /* 0x0000000800007c12 */ /* 0x002fc8000f8ec0ff */
[----:B------:R-:W-:-:S13]  /*3e50*/  ISETP.NE.AND P0, PT, R0, UR8, PT ;  /* 0x0000000800007c0c */ /* 0x000fda000bf05270 */
[----:B------:R-:W-:Y:S05]  /*3e60*/  @P0 BRA `(.L_x_81) ;  /* 0x0000000000580947 */ /* 0x000fea0003800000 */
[----:B------:R-:W1:Y:S02]  /*3e70*/  LDS R0, [UR6+0x18] ;  /* 0x00001806ff007984 */ /* 0x000e640008000800 */
[----:B-1----:R-:W-:-:S04]  /*3e80*/  LOP3.LUT R0, R0, UR4, RZ, 0xc0, !PT ;  /* 0x0000000400007c12 */ /* 0x002fc8000f8ec0ff */
[----:B------:R-:W-:-:S13]  /*3e90*/  ISETP.NE.AND P0, PT, R0, UR4, PT ;  /* 0x0000000400007c0c */ /* 0x000fda000bf05270 */
[----:B------:R-:W-:Y:S05]  /*3ea0*/  @P0 BRA `(.L_x_82) ;  /* 0x00000000003c0947 */ /* 0x000fea0003800000 */
[----:B------:R-:W1:Y:S01]  /*3eb0*/  S2R R2, SR_LANEID ;  /* 0x0000000000027919 */ /* 0x000e620000000000 */
[----:B------:R-:W-:Y:S01]  /*3ec0*/  ULOP3.LUT UR8, URZ, UR8, URZ, 0x33, !UPT ;  /* 0x00000008ff087292 */ /* 0x000fe2000f8e33ff */
[----:B------:R-:W-:Y:S01]  /*3ed0*/  LOP3.LUT R4, RZ, UR4, RZ, 0x33, !PT ;  /* 0x00000004ff047c12 */ /* 0x000fe2000f8e33ff */
[----:B------:R-:W-:Y:S02]  /*3ee0*/  VOTEU.ANY UR7, UPT, PT ;  /* 0x0000000000077886 */ /* 0x000fe400038e0100 */
[----:B------:R-:W-:Y:S01]  /*3ef0*/  UFLO.U32 UR7, UR7 ;  /* 0x00000007000772bd */ /* 0x000fe200080e0000 */
[----:B------:R-:W2:Y:S01]  /*3f00*/  REDUX UR4, R4 ;  /* 0x00000000040473c4 */ /* 0x000ea20000000000 */
[----:B------:R-:W-:-:S06]  /*3f10*/  IMAD.U32 R0, RZ, RZ, UR8 ;  /* 0x00000008ff007e24 */ /* 0x000fcc000f8e00ff */
[----:B------:R1:W-:Y:S01]  /*3f20*/  UTCATOMSWS.AND URZ, UR8 ;  /* 0x0000000800ff79e3 */ /* 0x0003e20008000000 */
[----:B------:R-:W3:Y:S01]  /*3f30*/  REDUX UR5, R0 ;  /* 0x00000000000573c4 */ /* 0x000ee20000000000 */
[----:B-1----:R-:W-:Y:S01]  /*3f40*/  ISETP.EQ.U32.AND P0, PT, R2, UR7, PT ;  /* 0x0000000702007c0c */ /* 0x002fe2000bf02070 */
[----:B--2---:R-:W-:Y:S01]  /*3f50*/  IMAD.U32 R2, RZ, RZ, UR4 ;  /* 0x00000004ff027e24 */ /* 0x004fe2000f8e00ff */
[----:B---3--:R-:W-:-:S11]  /*3f60*/  MOV R3, UR5 ;  /* 0x0000000500037c02 */ /* 0x008fd60008000f00 */
[----:B------:R1:W-:Y:S04]  /*3f70*/  @P0 ATOMS.AND RZ, [UR6+0x14], R3 ;  /* 0x00001403ffff098c */ /* 0x0003e8000a800006 */
[----:B------:R1:W-:Y:S01]  /*3f80*/  @P0 ATOMS.AND RZ, [UR6+0x18], R2 ;  /* 0x00001802ffff098c */ /* 0x0003e2000a800006 */
[----:B------:R-:W-:Y:S05]  /*3f90*/  BRA `(.L_x_83) ;  /* 0x0000000000147947 */ /* 0x000fea0003800000 */
.L_x_82:
[----:B------:R-:W-:Y:S02]  /*3fa0*/  MOV R2, 0x3fc0 ;  /* 0x00003fc000027802 */ /* 0x000fe40000000f00 */
[----:B---345:R-:W-:Y:S05]  /*3fb0*/  CALL.REL.NOINC `($__internal_0_$__cuda_sm10x_tcgen05_guardrail_trap_col_being_dealloced_not_returned_by_alloc) ;  /* 0x0000003000787944 */ /* 0x038fea0003c00000 */
[----:B------:R-:W-:Y:S05]  /*3fc0*/  BRA `(.L_x_83) ;  /* 0x0000000000087947 */ /* 0x000fea0003800000 */
.L_x_81:
[----:B------:R-:W-:Y:S02]  /*3fd0*/  MOV R2, 0x3ff0 ;  /* 0x00003ff000027802 */ /* 0x000fe40000000f00 */
[----:B---345:R-:W-:Y:S05]  /*3fe0*/  CALL.REL.NOINC `($__internal_2_$__cuda_sm10x_tcgen05_guardrail_trap_unallocated_columns_being_dealloced) ;  /* 0x0000003000847944 */ /* 0x038fea0003c00000 */
.L_x_83:
[----:B------:R-:W-:Y:S01]  /*3ff0*/  NOP ;  /* 0x0000000000007918 */ /* 0x000fe20000000000 */
[----:B----4-:R-:W-:Y:S05]  /*4000*/  EXIT ;  /* 0x000000000000794d */ /* 0x010fea0003800000 */
.L_x_54:
[----:B------:R-:W-:-:S09]  /*4010*/  UISETP.NE.OR UP5, UPT, UR10, 0x3, !UP5 ;  /* 0x000000030a00788c */ /* 0x000fd2000efa5670 */
[----:B------:R-:W-:Y:S05]  /*4020*/  BRA.U UP5, `(.L_x_84) ;  /* 0x0000000905c87547 */ /* 0x000fea000b800000 */
[----:B------:R-:W1:Y:S01]  /*4030*/  LDC R0, c[0x0][0xb30] ;  /* 0x0002cc00ff007b82 */ /* 0x000e620000000800 */
[----:B------:R-:W2:Y:S01]  /*4040*/  LDCU.64 UR8, c[0x0][0x888] ;  /* 0x00011100ff0877ac */ /* 0x000ea20008000a00 */
[----:B------:R-:W-:Y:S01]  /*4050*/  IMAD.MOV.U32 R30, RZ, RZ, 0x1 ;  /* 0x00000001ff1e7424 */ /* 0x000fe200078e00ff */
[----:B------:R-:W-:Y:S01]  /*4060*/  CS2R R28, SRZ ;  /* 0x00000000001c7805 */ /* 0x000fe2000001ff00 */
[----:B------:R-:W-:Y:S01]  /*4070*/  IMAD.MOV.U32 R25, RZ, RZ, 0x1000 ;  /* 0x00001000ff197424 */ /* 0x000fe200078e00ff */
[----:B------:R-:W3:Y:S03]  /*4080*/  LDCU.64 UR4, c[0x0][0x890] ;  /* 0x00011200ff0477ac */ /* 0x000ee60008000a00 */
[----:B------:R-:W4:Y:S01]  /*4090*/  LDC R19, c[0x0][0x370] ;  /* 0x0000dc00ff137b82 */ /* 0x000f220000000800 */
[----:B------:R-:W-:Y:S01]  /*40a0*/  UMOV UR6, 0x400 ;  /* 0x0000040000067882 */ /* 0x000fe20000000000 */
[----:B------:R-:W-:-:S02]  /*40b0*/  UPLOP3.LUT UP1, UPT, UPT, UPT, UPT, 0x40, 0x4 ;  /* 0x000000000004789c */ /* 0x000fc40003f2e870 */
[----:B------:R-:W-:-:S04]  /*40c0*/  ULEA UR6, UR37, UR6, 0x18 ;  /* 0x0000000625067291 */ /* 0x000fc8000f8ec0ff */
[----:B------:R-:W4:Y:S01]  /*40d0*/  LDC R2, c[0x0][0xb0c] ;  /* 0x0002c300ff027b82 */ /* 0x000f220000000800 */
[----:B--2---:R-:W-:Y:S02]  /*40e0*/  UISETP.NE.U32.AND UP2, UPT, UR8, URZ, UPT ;  /* 0x000000ff0800728c */ /* 0x004fe4000bf45070 */
[----:B------:R-:W-:Y:S02]  /*40f0*/  UIADD3 UR8, UPT, UPT, UR6, 0x30, URZ ;  /* 0x0000003006087890 */ /* 0x000fe4000fffe0ff */
[----:B---3--:R-:W-:-:S03]  /*4100*/  UISETP.NE.U32.AND UP3, UPT, UR4, URZ, UPT ;  /* 0x000000ff0400728c */ /* 0x008fc6000bf65070 */
[----:B------:R-:W2:Y:S01]  /*4110*/  LDC R18, c[0x0][0xb20] ;  /* 0x0002c800ff127b82 */ /* 0x000ea20000000800 */
[----:B-1----:R-:W-:Y:S01]  /*4120*/  ISETP.NE.AND P1, PT, R0, 0x1, PT ;  /* 0x000000010000780c */ /* 0x002fe20003f25270 */
[----:B------:R-:W-:Y:S02]  /*4130*/  UISETP.NE.AND.EX UP2, UPT, UR9, URZ, UPT, UP2 ;  /* 0x000000ff0900728c */ /* 0x000fe4000bf45320 */
[----:B------:R-:W-:Y:S02]  /*4140*/  UPRMT UR37, UR37, 0x654, UR8 ;  /* 0x0000065425257896 */ /* 0x000fe40008000008 */
[----:B------:R-:W-:Y:S02]  /*4150*/  UISETP.NE.AND.EX UP3, UPT, UR5, URZ, UPT, UP3 ;  /* 0x000000ff0500728c */ /* 0x000fe4000bf65330 */
[----:B------:R-:W1:Y:S08]  /*4160*/  LDC.64 R32, c[0x0][0x348] ;  /* 0x0000d200ff207b82 */ /* 0x000e700000000a00 */
[----:B------:R-:W3:Y:S08]  /*4170*/  LDC.64 R16, c[0x0][0xb10] ;  /* 0x0002c400ff107b82 */ /* 0x000ef00000000a00 */
[----:B------:R-:W1:Y:S08]  /*4180*/  LDC.64 R6, c[0x0][0xb18] ;  /* 0x0002c600ff067b82 */ /* 0x000e700000000a00 */
[----:B------:R-:W1:Y:S08]  /*4190*/  LDC.64 R4, c[0x0][0xb28] ;  /* 0x0002ca00ff047b82 */ /* 0x000e700000000a00 */
[----:B--2-4-:R-:W1:Y:S02]  /*41a0*/  LDC R24, c[0x0][0x374] ;  /* 0x0000dd00ff187b82 */ /* 0x014e640000000800 */
.L_x_92:
[C---:B------:R-:W-:Y:S02]  /*41b0*/  LEA R0, R29.reuse, UR6, 0x3 ;  /* 0x000000061d007c11 */ /* 0x040fe4000f8e18ff */
[----:B------:R-:W-:Y:S02]  /*41c0*/  SHF.L.U32 R3, R28, 0x1f, RZ ;  /* 0x0000001f1c037819 */ /* 0x000fe400000006ff */
[----:B------:R-:W-:Y:S02]  /*41d0*/  LEA R20, R29, UR6, 0x4 ;  /* 0x000000061d147c11 */ /* 0x000fe4000f8e20ff */
[----:B--2---:R-:W2:Y:S02]  /*41e0*/  SYNCS.PHASECHK.TRANS64.TRYWAIT P0, [R0+URZ+0x50], R3 ;  /* 0x00005003000075a7 */ /* 0x004ea400080011ff */
[----:B--2---:R-:W-:Y:S05]  /*41f0*/  @!P0 BRA `(.L_x_85) ;  /* 0x0000002c00648947 */ /* 0x004fea0003800000 */
.L_x_140:
[----:B------:R-:W-:Y:S01]  /*4200*/  ISETP.GE.AND P0, PT, R40, 0x1, PT ;  /* 0x000000012800780c */ /* 0x000fe20003f06270 */
[----:B------:R-:W4:Y:S01]  /*4210*/  LDS.128 R20, [R20+0xe0] ;  /* 0x0000e00014147984 */ /* 0x000f220000000c00 */
[----:B------:R-:W-:Y:S01]  /*4220*/  ISETP.NE.U32.AND P4, PT, RZ, UR4, PT ;  /* 0x00000004ff007c0c */ /* 0x000fe2000bf85070 */
[----:B--2---:R-:W-:Y:S01]  /*4230*/  VIADD R0, R0, 0x60 ;  /* 0x0000006000007836 */ /* 0x004fe20000000000 */
[----:B------:R-:W-:Y:S02]  /*4240*/  SHF.L.U32 R26, R30, 0x1f, RZ ;  /* 0x0000001f1e1a7819 */ /* 0x000fe400000006ff */
[----:B------:R-:W-:Y:S02]  /*4250*/  ISETP.NE.AND.EX P4, PT, RZ, UR5, PT, P4 ;  /* 0x00000005ff007c0c */ /* 0x000fe4000bf85340 */
[----:B------:R-:W-:Y:S01]  /*4260*/  PRMT R0, RZ, 0x654, R0 ;  /* 0x00000654ff007816 */ /* 0x000fe20000000000 */
[----:B------:R-:W-:Y:S01]  /*4270*/  @!PT LDS RZ, [RZ] ;  /* 0x00000000fffff984 */ /* 0x000fe20000000800 */
[----:B------:R-:W-:Y:S01]  /*4280*/  @!PT LDS RZ, [RZ] ;  /* 0x00000000fffff984 */ /* 0x000fe20000000800 */
[----:B------:R-:W-:Y:S01]  /*4290*/  @!PT LDS RZ, [RZ] ;  /* 0x00000000fffff984 */ /* 0x000fe20000000800 */
[----:B------:R-:W-:Y:S01]  /*42a0*/  @!PT LDS RZ, [RZ] ;  /* 0x00000000fffff984 */ /* 0x000fe20000000800 */
[----:B------:R2:W-:Y:S06]  /*42b0*/  MEMBAR.ALL.CTA ;  /* 0x0000000000007992 */ /* 0x0005ec0000008000 */
[----:B--2---:R-:W2:Y:S02]  /*42c0*/  FENCE.VIEW.ASYNC.S ;  /* 0x00000000000073c6 */ /* 0x004ea40000000000 */
[----:B--2---:R2:W-:Y:S01]  /*42d0*/  SYNCS.ARRIVE.TRANS64.RED.A1T0 RZ, [R0+URZ], RZ ;  /* 0x000000ff00ff79a7 */ /* 0x0045e200081004ff */
[----:B----4-:R-:W-:Y:S11]  /*42e0*/  LOP3.LUT P3, RZ, R22, 0x1, RZ, 0xc0, !PT ;  /* 0x0000000116ff7812 */ /* 0x010ff6000786c0ff */
[----:B------:R-:W-:Y:S02]  /*42f0*/  @!UPT UIADD3 URZ, UPT, UPT, URZ, URZ, URZ ;  /* 0x000000fffffff290 */ /* 0x000fe4000fffe0ff */
[----:B------:R-:W-:Y:S02]  /*4300*/  @P3 MOV R13, R20 ;  /* 0x00000014000d3202 */ /* 0x000fe40000000f00 */
[----:B------:R-:W-:Y:S01]  /*4310*/  @P3 LOP3.LUT R8, R21, 0xffff, RZ, 0xc0, !PT ;  /* 0x0000ffff15083812 */ /* 0x000fe200078ec0ff */
[----:B--2---:R-:W-:Y:S06]  /*4320*/  @!P0 BRA `(.L_x_86) ;  /* 0x0000000000a48947 */ /* 0x004fec0003800000 */
[----:B-1----:R-:W-:Y:S01]  /*4330*/  IMAD.HI.U32 R31, R24, R7, RZ ;  /* 0x00000007181f7227 */ /* 0x002fe200078e00ff */
[----:B------:R-:W-:Y:S02]  /*4340*/  ISETP.NE.AND P0, PT, R6, 0x1, PT ;  /* 0x000000010600780c */ /* 0x000fe40003f05270 */
[----:B------:R-:W-:Y:S01]  /*4350*/  ISETP.NE.AND P2, PT, R40, 0x1, PT ;  /* 0x000000012800780c */ /* 0x000fe20003f45270 */
[----:B---3--:R-:W-:Y:S01]  /*4360*/  IMAD.HI.U32 R34, R19, R16, RZ ;  /* 0x0000001013227227 */ /* 0x008fe200078e00ff */
[----:B------:R-:W-:Y:S02]  /*4370*/  SHF.R.U32.HI R31, RZ, R18, R31 ;  /* 0x00000012ff1f7219 */ /* 0x000fe4000001161f */
[----:B------:R-:W-:Y:S01]  /*4380*/  ISETP.NE.AND P5, PT, R2, 0x1, PT ;  /* 0x000000010200780c */ /* 0x000fe20003fa5270 */
[----:B------:R-:W-:Y:S01]  /*4390*/  IMAD.HI.U32 R36, R13, R16, RZ ;  /* 0x000000100d247227 */ /* 0x000fe200078e00ff */
[----:B------:R-:W-:Y:S02]  /*43a0*/  SHF.R.U32.HI R34, RZ, R17, R34 ;  /* 0x00000011ff227219 */ /* 0x000fe40000011622 */
[----:B------:R-:W-:Y:S01]  /*43b0*/  SEL R3, R24, R31, !P0 ;  /* 0x0000001f18037207 */ /* 0x000fe20004000000 */
[C---:B------:R-:W-:Y:S01]  /*43c0*/  IMAD.HI.U32 R31, R8.reuse, R7, RZ ;  /* 0x00000007081f7227 */ /* 0x040fe200078e00ff */
[----:B------:R-:W-:Y:S02]  /*43d0*/  SEL R11, R19, R34, !P5 ;  /* 0x00000022130b7207 */ /* 0x000fe40006800000 */
[----:B------:R-:W-:Y:S01]  /*43e0*/  SHF.R.U32.HI R36, RZ, R17, R36 ;  /* 0x00000011ff247219 */ /* 0x000fe20000011624 */
[----:B------:R-:W-:Y:S01]  /*43f0*/  IMAD.HI.U32 R38, R3, R4, RZ ;  /* 0x0000000403267227 */ /* 0x000fe200078e00ff */
[----:B------:R-:W-:Y:S03]  /*4400*/  SHF.R.U32.HI R31, RZ, R18, R31 ;  /* 0x00000012ff1f7219 */ /* 0x000fe6000001161f */
[----:B------:R-:W-:Y:S01]  /*4410*/  IMAD.HI.U32 R34, R11, R4, RZ ;  /* 0x000000040b227227 */ /* 0x000fe200078e00ff */
[----:B------:R-:W-:Y:S02]  /*4420*/  @P2 SHF.R.U32.HI R3, RZ, R5, R38 ;  /* 0x00000005ff032219 */ /* 0x000fe40000011626 */
[----:B------:R-:W-:Y:S02]  /*4430*/  SEL R9, R8, R31, !P0 ;  /* 0x0000001f08097207 */ /* 0x000fe40004000000 */
[----:B------:R-:W-:Y:S01]  /*4440*/  @P2 SHF.R.U32.HI R11, RZ, R5, R34 ;  /* 0x00000005ff0b2219 */ /* 0x000fe20000011622 */
[C---:B------:R-:W-:Y:S01]  /*4450*/  IMAD R10, R40.reuse, R3, RZ ;  /* 0x00000003280a7224 */ /* 0x040fe200078e02ff */
[----:B------:R-:W-:Y:S01]  /*4460*/  SEL R3, R13, R36, !P5 ;  /* 0x000000240d037207 */ /* 0x000fe20006800000 */
[C---:B------:R-:W-:Y:S03]  /*4470*/  IMAD.HI.U32 R14, R9.reuse, R4, RZ ;  /* 0x00000004090e7227 */ /* 0x040fe600078e00ff */
[----:B------:R-:W-:Y:S01]  /*4480*/  ISETP.GE.AND P0, PT, R9, R10, PT ;  /* 0x0000000a0900720c */ /* 0x000fe20003f06270 */
[C---:B------:R-:W-:Y:S01]  /*4490*/  IMAD R12, R40.reuse, R11, RZ ;  /* 0x0000000b280c7224 */ /* 0x040fe200078e02ff */
[-C--:B------:R-:W-:Y:S04]  /*44a0*/  SHF.R.U32.HI R14, RZ, R5.reuse, R14 ;  /* 0x00000005ff0e7219 */ /* 0x080fe8000001160e */
[----:B------:R-:W-:Y:S02]  /*44b0*/  ISETP.GE.OR P0, PT, R3, R12, P0 ;  /* 0x0000000c0300720c */ /* 0x000fe40000706670 */
[----:B------:R-:W-:Y:S05]  /*44c0*/  SEL R15, R9, R14, !P2 ;  /* 0x0000000e090f7207 */ /* 0x000fea0005000000 */
[----:B------:R-:W-:Y:S04]  /*44d0*/  IMAD.MOV R14, RZ, RZ, -R15 ;  /* 0x000000ffff0e7224 */ /* 0x000fe800078e0a0f */
[----:B------:R-:W-:Y:S02]  /*44e0*/  IMAD R14, R40, R14, R9 ;  /* 0x0000000e280e7224 */ /* 0x000fe400078e0209 */
[C---:B------:R-:W-:Y:S05]  /*44f0*/  @!P0 IMAD.HI.U32 R10, R3.reuse, R4, RZ ;  /* 0x00000004030a8227 */ /* 0x040fea00078e00ff */
[----:B------:R-:W-:Y:S04]  /*4500*/  @!P0 SHF.R.U32.HI R10, RZ, R5, R10 ;  /* 0x00000005ff0a8219 */ /* 0x000fe8000001160a */
[----:B------:R-:W-:Y:S01]  /*4510*/  @!P0 SEL R0, R3, R10, !P2 ;  /* 0x0000000a03008207 */ /* 0x000fe20005000000 */
[----:B------:R-:W-:Y:S03]  /*4520*/  IMAD.MOV R10, RZ, RZ, -R3 ;  /* 0x000000ffff0a7224 */ /* 0x000fe600078e0a03 */
[----:B------:R-:W-:Y:S01]  /*4530*/  @!P0 IADD3 R15, PT, PT, R15, -R0, RZ ;  /* 0x800000000f0f8210 */ /* 0x000fe20007ffe0ff */
[----:B------:R-:W-:Y:S01]  /*4540*/  @!P0 IMAD R0, R11, R14, R0 ;  /* 0x0000000e0b008224 */ /* 0x000fe200078e0200 */
[----:B------:R-:W-:Y:S01]  /*4550*/  IADD3 R11, PT, PT, -R9, RZ, RZ ;  /* 0x000000ff090b7210 */ /* 0x000fe20007ffe1ff */
[----:B------:R-:W-:Y:S02]  /*4560*/  IMAD R13, R2, R10, R13 ;  /* 0x0000000a020d7224 */ /* 0x000fe400078e020d */
[----:B------:R-:W-:Y:S02]  /*4570*/  @!P0 IMAD R9, R15, R40, R3 ;  /* 0x000000280f098224 */ /* 0x000fe400078e0203 */
[----:B------:R-:W-:Y:S02]  /*4580*/  @!P0 IMAD.MOV.U32 R3, RZ, RZ, R0 ;  /* 0x000000ffff038224 */ /* 0x000fe400078e0000 */
[----:B------:R-:W-:Y:S02]  /*4590*/  IMAD R8, R6, R11, R8 ;  /* 0x0000000b06087224 */ /* 0x000fe400078e0208 */
[----:B------:R-:W-:Y:S02]  /*45a0*/  IMAD R13, R3, R2, R13 ;  /* 0x00000002030d7224 */ /* 0x000fe400078e020d */
[----:B------:R-:W-:Y:S02]  /*45b0*/  IMAD R8, R9, R6, R8 ;  /* 0x0000000609087224 */ /* 0x000fe400078e0208 */
.L_x_86:
[----:B------:R-:W-:Y:S05]  /*45c0*/  BRA.U UP1, `(.L_x_87) ;  /* 0x0000000101107547 */ /* 0x000fea000b800000 */
[----:B------:R-:W-:Y:S04]  /*45d0*/  MOV R0, UR7 ;  /* 0x0000000700007c02 */ /* 0x000fe80008000f00 */
[----:B------:R-:W-:Y:S04]  /*45e0*/  SHF.L.U32 R3, R0, 0x1f, RZ ;  /* 0x0000001f00037819 */ /* 0x000fe800000006ff */
[----:B------:R-:W2:Y:S02]  /*45f0*/  SYNCS.PHASECHK.TRANS64.TRYWAIT P0, [UR6+0x48], R3 ;  /* 0x00004803ff0075a7 */ /* 0x000ea40008001106 */
[----:B--2---:R-:W-:Y:S05]  /*4600*/  @!P0 BRA `(.L_x_88) ;  /* 0x0000002800748947 */ /* 0x004fea0003800000 */
.L_x_87:
[----:B------:R-:W-:Y:S05]  /*4610*/  BRA.U !UP3, `(.L_x_89) ;  /* 0x000000010b347547 */ /* 0x000fea000b800000 */
[----:B------:R-:W-:Y:S01]  /*4620*/  UPLOP3.LUT UP0, UPT, UPT, UPT, UP2, 0x80, 0x8 ;  /* 0x000000000008789c */ /* 0x000fe20003f0f020 */
[----:B--2---:R-:W-:Y:S02]  /*4630*/  HFMA2 R0, -RZ, RZ, 0, 5.9604644775390625e-08 ;  /* 0x00000001ff007431 */ /* 0x004fe400000001ff */
[----:B------:R-:W-:Y:S03]  /*4640*/  IMAD.MOV.U32 R99, RZ, RZ, 0x1 ;  /* 0x00000001ff637424 */ /* 0x000fe600078e00ff */
[----:B------:R-:W-:Y:S05]  /*4650*/  PLOP3.LUT P0, PT, PT, PT, UP0, 0x80, 0x8 ;  /* 0x000000000008781c */ /* 0x000fea0003f0f008 */
[----:B------:R-:W2:Y:S01]  /*4660*/  @UP0 LDCU.64 UR10, c[0x0][0x888] ;  /* 0x00011100ff0a07ac */ /* 0x000ea20008000a00 */
[----:B------:R-:W-:Y:S07]  /*4670*/  @UP0 UIMAD UR8, UR36, UR4, URZ ;  /* 0x00000004240802a4 */ /* 0x000fee000f8e02ff */
[----:B------:R-:W-:Y:S01]  /*4680*/  @!P0 PRMT R99, R0, 0x7610, R99 ;  /* 0x0000761000638816 */ /* 0x000fe20000000063 */
[----:B--2---:R-:W-:Y:S03]  /*4690*/  @UP0 UIMAD.WIDE UR10, UR8, 0x4, UR10 ;  /* 0x00000004080a08a5 */ /* 0x004fe6000f8e020a */
[----:B------:R-:W2:Y:S03]  /*46a0*/  @!UP0 LDCU UR8, c[0x0][0x880] ;  /* 0x00011000ff0887ac */ /* 0x000ea60008000800 */
[----:B------:R-:W-:Y:S01]  /*46b0*/  IMAD.U32 R10, RZ, RZ, UR10 ;  /* 0x0000000aff0a7e24 */ /* 0x000fe2000f8e00ff */
[----:B------:R-:W-:Y:S05]  /*46c0*/  MOV R11, UR11 ;  /* 0x0000000b000b7c02 */ /* 0x000fea0008000f00 */
[----:B-----5:R4:W5:Y:S02]  /*46d0*/  @P0 LDG.E R48, desc[UR40][R10.64] ;  /* 0x000000280a300981 */ /* 0x020964000c1e1900 */
[----:B--2-4-:R-:W-:Y:S07]  /*46e0*/  @!P0 IMAD.U32 R48, RZ, RZ, UR8 ;  /* 0x00000008ff308e24 */ /* 0x014fee000f8e00ff */
.L_x_89:
[----:B-----5:R-:W-:Y:S01]  /*46f0*/  @!P4 ISETP.EQ.AND P5, PT, R48, RZ, PT ;  /* 0x000000ff3000c20c */ /* 0x020fe20003fa2270 */
[----:B------:R-:W-:Y:S01]  /*4700*/  @!UPT UIADD3 URZ, UPT, UPT, URZ, URZ, URZ ;  /* 0x000000fffffff290 */ /* 0x000fe2000fffe0ff */
[----:B------:R-:W-:Y:S11]  /*4710*/  @!P4 BRA `(.L_x_90) ;  /* 0x000000000014c947 */ /* 0x000ff60003800000 */
[----:B------:R-:W-:Y:S02]  /*4720*/  LOP3.LUT P0, RZ, R99, 0xff, RZ, 0xc0, !PT ;  /* 0x000000ff63ff7812 */ /* 0x000fe4000780c0ff */
[----:B------:R-:W-:Y:S04]  /*4730*/  PLOP3.LUT P5, PT, PT, PT, UP0, 0x80, 0x8 ;  /* 0x000000000008781c */ /* 0x000fe80003faf008 */
[----:B------:R-:W-:Y:S07]  /*4740*/  PLOP3.LUT P5, PT, P5, PT, PT, 0x8, 0x80 ;  /* 0x000000000080781c */ /* 0x000fee0002fae170 */
[----:B------:R-:W-:Y:S11]  /*4750*/  @P0 ISETP.EQ.AND P5, PT, R48, RZ, PT ;  /* 0x000000ff3000020c */ /* 0x000ff60003fa2270 */
[----:B------:R-:W-:Y:S02]  /*4760*/  @!UPT UIADD3 URZ, UPT, UPT, URZ, URZ, URZ ;  /* 0x000000fffffff290 */ /* 0x000fe4000fffe0ff */
.L_x_90:
[----:B------:R-:W4:Y:S01]  /*4770*/  SYNCS.PHASECHK.TRANS64.TRYWAIT P4, [UR6+0x38], R26 ;  /* 0x0000381aff0075a7 */ /* 0x000f220008081106 */
[----:B------:R-:W-:Y:S01]  /*4780*/  @P3 SHF.R.U32.HI R27, RZ, 0x10, R21 ;  /* 0x00000010ff1b3819 */ /* 0x000fe20000011615 */
[----:B------:R-:W-:Y:S01]  /*4790*/  VIADD R29, R29, 0x1 ;  /* 0x000000011d1d7836 */ /* 0x000fe20000000000 */
[----:B------:R-:W5:Y:S08]  /*47a0*/  LDC.64 R14, c[0x0][0xb10] ;  /* 0x0002c400ff0e7b82 */ /* 0x000f700000000a00 */
[----:B------:R-:W1:Y:S08]  /*47b0*/  LDC.64 R10, c[0x0][0xb18] ;  /* 0x0002c600ff0a7b82 */ /* 0x000e700000000a00 */
[----:B--2---:R-:W2:Y:S08]  /*47c0*/  @!P1 LDC R0, c[0x0][0xb20] ;  /* 0x0002c800ff009b82 */ /* 0x004eb00000000800 */
[----:B------:R-:W3:Y:S01]  /*47d0*/  @!P1 LDC R3, c[0x0][0xb0c] ;  /* 0x0002c300ff039b82 */ /* 0x000ee20000000800 */
[----:B-----5:R-:W-:Y:S05]  /*47e0*/  @!P1 IMAD.HI.U32 R14, R13, R14, RZ ;  /* 0x0000000e0d0e9227 */ /* 0x020fea00078e00ff */
[----:B------:R-:W-:Y:S01]  /*47f0*/  @!P1 SHF.R.U32.HI R14, RZ, R15, R14 ;  /* 0x0000000fff0e9219 */ /* 0x000fe2000001160e */
[----:B-1----:R-:W-:Y:S01]  /*4800*/  @!P1 IMAD.HI.U32 R11, R8, R11, RZ ;  /* 0x0000000b080b9227 */ /* 0x002fe200078e00ff */
[----:B------:R-:W-:Y:S04]  /*4810*/  @!P1 ISETP.NE.AND P0, PT, R10, 0x1, PT ;  /* 0x000000010a00980c */ /* 0x000fe80003f05270 */
[----:B--2---:R-:W-:Y:S02]  /*4820*/  @!P1 SHF.R.U32.HI R9, RZ, R0, R11 ;  /* 0x00000000ff099219 */ /* 0x004fe4000001160b */
[----:B---3--:R-:W-:Y:S02]  /*4830*/  @!P1 ISETP.NE.AND P2, PT, R3, 0x1, PT ;  /* 0x000000010300980c */ /* 0x008fe40003f45270 */
[----:B------:R-:W-:Y:S02]  /*4840*/  @!P1 SEL R9, R8, R9, !P0 ;  /* 0x0000000908099207 */ /* 0x000fe40004000000 */
[----:B------:R-:W-:Y:S02]  /*4850*/  ELECT P0, URZ, PT ;  /* 0x0000000000ff782f */ /* 0x000fe40003800000 */
[----:B------:R-:W-:Y:S05]  /*4860*/  @!P1 SEL R14, R13, R14, !P2 ;  /* 0x0000000e0d0e9207 */ /* 0x000fea0005000000 */
[----:B------:R-:W-:Y:S02]  /*4870*/  @!P1 IMAD.IADD R0, R9, 0x1, -R14 ;  /* 0x0000000109009824 */ /* 0x000fe400078e0a0e */
[----:B------:R-:W-:Y:S02]  /*4880*/  @!P1 IMAD.IADD R9, R14, 0x1, -R9 ;  /* 0x000000010e099824 */ /* 0x000fe400078e0a09 */
[----:B------:R-:W-:Y:S02]  /*4890*/  @!P1 IMAD R13, R0, R3, R13 ;  /* 0x00000003000d9224 */ /* 0x000fe400078e020d */
[----:B------:R-:W-:Y:S01]  /*48a0*/  @!P1 IMAD R8, R9, R10, R8 ;  /* 0x0000000a09089224 */ /* 0x000fe200078e0208 */
[----:B----4-:R-:W-:Y:S06]  /*48b0*/  @!P4 BRA `(.L_x_91) ;  /* 0x0000002400e0c947 */ /* 0x010fec0003800000 */
.L_x_143:
[----:B------:R-:W-:Y:S01]  /*48c0*/  PLOP3.LUT P5, PT, P5, P0, PT, 0xf2, 0x2f ;  /* 0x00000000002f781c */ /* 0x000fe20002fa1e72 */
[----:B------:R-:W-:Y:S01]  /*48d0*/  UMOV UR14, 0x0 ;  /* 0x00000000000e7882 */ /* 0x000fe20000000000 */
[----:B------:R-:W-:Y:S01]  /*48e0*/  LOP3.LUT R30, R30, 0x1, RZ, 0x3c, !PT ;  /* 0x000000011e1e7812 */ /* 0x000fe200078e3cff */
[----:B------:R-:W-:Y:S01]  /*48f0*/  UMOV UR15, 0x10000000 ;  /* 0x10000000000f7882 */ /* 0x000fe20000000000 */
[----:B------:R-:W-:Y:S01]  /*4900*/  UMOV UR12, UR36 ;  /* 0x00000024000c7c82 */ /* 0x000fe20008000000 */
[----:B------:R-:W-:Y:S08]  /*4910*/  @P3 R2UR UR36, R27 ;  /* 0x000000001b2432ca */ /* 0x000ff000000e0000 */
[----:B-1----:R-:W-:Y:S01]  /*4920*/  @!P5 IADD3 R3, P0, PT, R32, 0x580, RZ ;  /* 0x000005802003d810 */ /* 0x002fe20007f1e0ff */
[----:B------:R-:W-:Y:S01]  /*4930*/  @!P5 IMAD.SHL.U32 R98, R98, 0x40, RZ ;  /* 0x000000406262d824 */ /* 0x000fe200078e00ff */
[----:B------:R-:W-:Y:S01]  /*4940*/  VOTEU.ALL UP1, P5 ;  /* 0x0000000000ff7886 */ /* 0x000fe20002820000 */
[----:B------:R-:W-:Y:S01]  /*4950*/  @!P5 IMAD.SHL.U32 R97, R97, 0x40, RZ ;  /* 0x000000406161d824 */ /* 0x000fe200078e00ff */
[----:B------:R-:W-:Y:S01]  /*4960*/  @!P5 R2UR UR9, R3 ;  /* 0x000000000309d2ca */ /* 0x000fe200000e0000 */
[----:B------:R-:W-:Y:S01]  /*4970*/  @!P5 IMAD.X R0, RZ, RZ, R33, P0 ;  /* 0x000000ffff00d224 */ /* 0x000fe200000e0621 */
[----:B------:R-:W-:Y:S01]  /*4980*/  @!P5 R2UR UR10, R98 ;  /* 0x00000000620ad2ca */ /* 0x000fe200000e0000 */
[----:B------:R-:W-:Y:S01]  /*4990*/  IMAD.IADD R98, R8, 0x1, R81 ;  /* 0x0000000108627824 */ /* 0x000fe200078e0251 */
[----:B------:R-:W-:Y:S01]  /*49a0*/  @!P5 R2UR UR11, R97 ;  /* 0x00000000610bd2ca */ /* 0x000fe200000e0000 */
[----:B------:R-:W-:Y:S01]  /*49b0*/  IMAD.IADD R97, R13, 0x1, R96 ;  /* 0x000000010d617824 */ /* 0x000fe200078e0260 */
[----:B------:R-:W-:Y:S02]  /*49c0*/  @!P5 R2UR UR8, R0 ;  /* 0x000000000008d2ca */ /* 0x000fe400000e0000 */
[C---:B------:R-:W-:Y:S04]  /*49d0*/  ISETP.NE.AND P0, PT, R29.reuse, 0x2, PT ;  /* 0x000000021d00780c */ /* 0x040fe80003f05270 */
[----:B------:R-:W-:Y:S01]  /*49e0*/  SEL R3, RZ, 0x1, P0 ;  /* 0x00000001ff037807 */ /* 0x000fe20000000000 */
[----:B------:R-:W-:Y:S01]  /*49f0*/  IMAD.U32 R10, RZ, RZ, UR9 ;  /* 0x00000009ff0a7e24 */ /* 0x000fe2000f8e00ff */
[----:B------:R-:W-:Y:S01]  /*4a00*/  @!UP1 UIADD3 UR9, UPT, UPT, UR6, 0x30, URZ ;  /* 0x0000003006099890 */ /* 0x000fe2000fffe0ff */
[----:B------:R-:W-:Y:S02]  /*4a10*/  SEL R29, R29, RZ, P0 ;  /* 0x000000ff1d1d7207 */ /* 0x000fe40000000000 */
[----:B------:R-:W-:Y:S02]  /*4a20*/  LOP3.LUT R28, R28, R3, RZ, 0x3c, !PT ;  /* 0x000000031c1c7212 */ /* 0x000fe400078e3cff */
[----:B------:R-:W-:Y:S01]  /*4a30*/  IMAD.U32 R11, RZ, RZ, UR8 ;  /* 0x00000008ff0b7e24 */ /* 0x000fe2000f8e00ff */
[----:B------:R-:W-:Y:S01]  /*4a40*/  @!P5 R2UR UR16, R10 ;  /* 0x000000000a10d2ca */ /* 0x000fe200000e0000 */
[----:B------:R-:W-:Y:S01]  /*4a50*/  @!UP1 UIADD3 UR8, UPT, UPT, UR6, 0x200, URZ ;  /* 0x0000020006089890 */ /* 0x000fe2000fffe0ff */
[----:B------:R-:W-:Y:S02]  /*4a60*/  VOTEU.ALL UP1, P5 ;  /* 0x0000000000ff7886 */ /* 0x000fe40002820000 */
[----:B------:R-:W-:Y:S11]  /*4a70*/  @!P5 R2UR UR17, R11 ;  /* 0x000000000b11d2ca */ /* 0x000ff600000e0000 */
[----:B------:R-:W-:Y:S02]  /*4a80*/  @!UPT UIADD3 URZ, UPT, UPT, URZ, URZ, URZ ;  /* 0x000000fffffff290 */ /* 0x000fe4000fffe0ff */
[----:B------:R2:W-:Y:S01]  /*4a90*/  @!UP1 UTMALDG.3D [UR8], [UR16], desc[UR14] ;  /* 0x00000e08100095b4 */ /* 0x0005e20008011000 */
[----:B------:R2:W-:Y:S01]  /*4aa0*/  @!P5 SYNCS.ARRIVE.TRANS64.RED.A0TR RZ, [UR6+0x30], R25 ;  /* 0x00003019ffffd9a7 */ /* 0x0005e20008300406 */
[----:B------:R-:W-:Y:S01]  /*4ab0*/  UPLOP3.LUT UP1, UPT, UPT, UPT, UPT, 0x80, 0x8 ;  /* 0x000000000008789c */ /* 0x000fe20003f2f070 */
[----:B------:R-:W-:Y:S01]  /*4ac0*/  SYNCS.ARRIVE.TRANS64.RED.A1T0 RZ, [UR37], RZ ;  /* 0x000000ffffff79a7 */ /* 0x000fe20008100425 */
[----:B------:R-:W-:Y:S09]  /*4ad0*/  @P3 BRA `(.L_x_92) ;  /* 0xfffffff400b43947 */ /* 0x000ff2000383ffff */
[----:B------:R-:W-:Y:S07]  /*4ae0*/  MOV R0, UR6 ;  /* 0x0000000600007c02 */ /* 0x000fee0008000f00 */
.L_x_93:
[----:B-1----:R-:W-:-:S04]  /*4af0*/  SHF.L.U32 R3, R30, 0x1f, RZ ;  /* 0x0000001f1e037819 */ /* 0x002fc800000006ff */
[----:B------:R1:W3:Y:S03]  /*4b00*/  SYNCS.PHASECHK.TRANS64.TRYWAIT P0, [R0+URZ+0x38], R3 ;  /* 0x00003803000075a7 */ /* 0x0002e600080011ff */
[----:B---3--:R-:W-:Y:S05]  /*4b10*/  @!P0 NANOSLEEP.SYNCS 0x989680 ;  /* 0x009896800000895d */ /* 0x008fea0003900000 */
[----:B------:R-:W3:Y:S02]  /*4b20*/  @!P0 SYNCS.PHASECHK.TRANS64 P0, [R0+URZ+0x38], R3 ;  /* 0x00003803000085a7 */ /* 0x000ee400080010ff */
[----:B--23--:R-:W-:Y:S05]  /*4b30*/  @P0 EXIT ;  /* 0x000000000000094d */ /* 0x00cfea0003800000 */
[----:B------:R-:W-:Y:S05]  /*4b40*/  BRA `(.L_x_93) ;  /* 0xfffffffc00e87947 */ /* 0x000fea000383ffff */
.L_x_84:
[----:B------:R-:W-:-:S06]  /*4b50*/  UISETP.GE.AND UP1, UPT, UR10, 0x4, UPT ;  /* 0x000000040a00788c */ /* 0x000fcc000bf26270 */
[----:B------:R-:W-:-:S13]  /*4b60*/  PLOP3.LUT P0, PT, PT, PT, UP1, 0x80, 0x8 ;  /* 0x000000000008781c */ /* 0x000fda0003f0f018 */
[----:B------:R-:W-:Y:S05]  /*4b70*/  @!P0 EXIT ;  /* 0x000000000000894d */ /* 0x000fea0003800000 */
[----:B------:R-:W-:Y:S01]  /*4b80*/  BAR.SYNC.DEFER_BLOCKING 0x6, 0xa0 ;  /* 0x0182800000007b1d */ /* 0x000fe20000010000 */
[C---:B------:R-:W-:Y:S01]  /*4b90*/  IMAD.SHL.U32 R4, R103.reuse, 0x40, RZ ;  /* 0x0000004067047824 */ /* 0x040fe200078e00ff */
[----:B------:R-:W-:Y:S01]  /*4ba0*/  CS2R R108, SRZ ;  /* 0x00000000006c7805 */ /* 0x000fe2000001ff00 */
[C---:B------:R-:W-:Y:S02]  /*4bb0*/  IMAD.SHL.U32 R2, R103.reuse, 0x8, RZ ;  /* 0x0000000867027824 */ /* 0x040fe400078e00ff */
[----:B------:R-:W-:Y:S01]  /*4bc0*/  IMAD.SHL.U32 R105, R106, 0x800, RZ ;  /* 0x000008006a697824 */ /* 0x000fe200078e00ff */
[----:B------:R-:W-:Y:S01]  /*4bd0*/  UMOV UR43, 0x400 ;  /* 0x00000400002b7882 */ /* 0x000fe20000000000 */
[C---:B------:R-:W-:Y:S01]  /*4be0*/  LOP3.LUT R3, R4.reuse, 0x180, RZ, 0xc0, !PT ;  /* 0x0000018004037812 */ /* 0x040fe200078ec0ff */
[----:B------:R-:W-:Y:S01]  /*4bf0*/  ULEA UR43, UR37, UR43, 0x18 ;  /* 0x0000002b252b7291 */ /* 0x000fe2000f8ec0ff */
[----:B------:R-:W1:Y:S01]  /*4c00*/  LDC R101, c[0x0][0x370] ;  /* 0x0000dc00ff657b82 */ /* 0x000e620000000800 */
[----:B------:R-:W-:Y:S01]  /*4c10*/  LOP3.LUT R4, R4, 0x640, RZ, 0xc0, !PT ;  /* 0x0000064004047812 */ /* 0x000fe200078ec0ff */
[----:B------:R-:W-:Y:S01]  /*4c20*/  IMAD.U32 R47, R103, 0x10000, RZ ;  /* 0x00010000672f7824 */ /* 0x000fe200078e00ff */
[----:B------:R-:W-:Y:S01]  /*4c30*/  LOP3.LUT R2, R3, 0x30, R2, 0xf8, !PT ;  /* 0x0000003003027812 */ /* 0x000fe200078ef802 */
[----:B------:R-:W-:Y:S01]  /*4c40*/  IMAD.SHL.U32 R104, R103, 0x10, RZ ;  /* 0x0000001067687824 */ /* 0x000fe200078e00ff */
[----:B------:R-:W-:Y:S01]  /*4c50*/  SHF.R.U32.HI R3, RZ, 0x1, R103 ;  /* 0x00000001ff037819 */ /* 0x000fe20000011667 */
[----:B------:R-:W-:Y:S01]  /*4c60*/  UIADD3 UR4, UPT, UPT, UR43, 0x1200, URZ ;  /* 0x000012002b047890 */ /* 0x000fe2000fffe0ff */
[----:B------:R-:W-:Y:S01]  /*4c70*/  LOP3.LUT R105, R4, 0x800, R105, 0xf8, !PT ;  /* 0x0000080004697812 */ /* 0x000fe200078ef869 */
[----:B------:R-:W2:Y:S01]  /*4c80*/  LDC R42, c[0x0][0xb0c] ;  /* 0x0002c300ff2a7b82 */ /* 0x000ea20000000800 */
[----:B------:R-:W-:Y:S01]  /*4c90*/  LOP3.LUT R4, R2, 0x20, R3, 0x78, !PT ;  /* 0x0000002002047812 */ /* 0x000fe200078e7803 */
[----:B------:R-:W-:Y:S01]  /*4ca0*/  IMAD.SHL.U32 R2, R106, 0x200000, RZ ;  /* 0x002000006a027824 */ /* 0x000fe200078e00ff */
[----:B------:R-:W-:Y:S01]  /*4cb0*/  LOP3.LUT R104, R104, 0x20, RZ, 0xc0, !PT ;  /* 0x0000002068687812 */ /* 0x000fe200078ec0ff */
[----:B------:R-:W-:Y:S01]  /*4cc0*/  IMAD.MOV.U32 R44, RZ, RZ, RZ ;  /* 0x000000ffff2c7224 */ /* 0x000fe200078e00ff */
[----:B------:R-:W-:Y:S01]  /*4cd0*/  LOP3.LUT R105, R105, R4, RZ, 0xfc, !PT ;  /* 0x0000000469697212 */ /* 0x000fe200078efcff */
[----:B------:R-:W-:Y:S01]  /*4ce0*/  IMAD.MOV.U32 R110, RZ, RZ, RZ ;  /* 0x000000ffff6e7224 */ /* 0x000fe200078e00ff */
[----:B------:R-:W3:Y:S01]  /*4cf0*/  LDS R0, [UR43+0x100] ;  /* 0x0001002bff007984 */ /* 0x000ee20008000800 */
[----:B------:R-:W4:Y:S01]  /*4d00*/  LDC R100, c[0x0][0xb20] ;  /* 0x0002c800ff647b82 */ /* 0x000f220000000800 */
[----:B------:R-:W-:Y:S01]  /*4d10*/  LOP3.LUT R2, R2, 0x200000, RZ, 0xc0, !PT ;  /* 0x0020000002027812 */ /* 0x000fe200078ec0ff */
[----:B------:R-:W-:Y:S01]  /*4d20*/  VIADD R3, R105, UR43 ;  /* 0x0000002b69037c36 */ /* 0x000fe20008000000 */
[----:B------:R-:W1:Y:S01]  /*4d30*/  LDCU.64 UR46, c[0x0][0x348] ;  /* 0x00006900ff2e77ac */ /* 0x000e620008000a00 */
[----:B------:R-:W-:Y:S01]  /*4d40*/  IMAD.MOV.U32 R114, RZ, RZ, RZ ;  /* 0x000000ffff727224 */ /* 0x000fe200078e00ff */
[----:B------:R-:W-:Y:S01]  /*4d50*/  LOP3.LUT R47, R2, 0x400000, R47, 0xf8, !PT ;  /* 0x00400000022f7812 */ /* 0x000fe200078ef82f */
[----:B------:R-:W-:Y:S01]  /*4d60*/  IMAD.U32 R111, RZ, RZ, UR4 ;  /* 0x00000004ff6f7e24 */ /* 0x000fe2000f8e00ff */
[----:B------:R-:W-:Y:S01]  /*4d70*/  IADD3 R104, PT, PT, -R104, 0x200, R3 ;  /* 0x0000020068687810 */ /* 0x000fe20007ffe103 */
[----:B------:R-:W1:Y:S01]  /*4d80*/  LDC R41, c[0x0][0xb30] ;  /* 0x0002cc00ff297b82 */ /* 0x000e620000000800 */
[----:B------:R-:W1:Y:S01]  /*4d90*/  LDCU.64 UR38, c[0x0][0x888] ;  /* 0x00011100ff2677ac */ /* 0x000e620008000a00 */
[----:B------:R-:W-:-:S06]  /*4da0*/  UIADD3 UR42, UPT, UPT, UR43, 0x200, URZ ;  /* 0x000002002b2a7890 */ /* 0x000fcc000fffe0ff */
[----:B------:R-:W1:Y:S08]  /*4db0*/  LDC.64 R90, c[0x0][0xb10] ;  /* 0x0002c400ff5a7b82 */ /* 0x000e700000000a00 */
[----:B------:R-:W1:Y:S08]  /*4dc0*/  LDC.64 R38, c[0x0][0xb18] ;  /* 0x0002c600ff267b82 */ /* 0x000e700000000a00 */
[----:B------:R-:W1:Y:S01]  /*4dd0*/  LDC.64 R86, c[0x0][0x888] ;  /* 0x00022200ff567b82 */ /* 0x000e620000000a00 */
[----:B---3--:R-:W-:-:S07]  /*4de0*/  IMAD.IADD R47, R0, 0x1, R47 ;  /* 0x00000001002f7824 */ /* 0x008fce00078e022f */
[----:B------:R-:W3:Y:S08]  /*4df0*/  LDC.64 R36, c[0x0][0xb28] ;  /* 0x0002ca00ff247b82 */ /* 0x000ef00000000a00 */
[----:B------:R-:W1:Y:S08]  /*4e00*/  LDC.64 R88, c[0x0][0x890] ;  /* 0x00022400ff587b82 */ /* 0x000e700000000a00 */
[----:B------:R-:W1:Y:S08]  /*4e10*/  LDC.64 R84, c[0x0][0x8b0] ;  /* 0x00022c00ff547b82 */ /* 0x000e700000000a00 */
[----:B------:R-:W1:Y:S08]  /*4e20*/  LDC.64 R82, c[0x0][0x8a8] ;  /* 0x00022a00ff527b82 */ /* 0x000e700000000a00 */
[----:B--2-4-:R-:W1:Y:S02]  /*4e30*/  LDC R102, c[0x0][0x374] ;  /* 0x0000dd00ff667b82 */ /* 0x014e640000000800 */
.L_x_111:
[C---:B------:R-:W-:Y:S02]  /*4e40*/  LEA R0, R114.reuse, UR43, 0x3 ;  /* 0x0000002b72007c11 */ /* 0x040fe4000f8e18ff */
[----:B------:R-:W-:Y:S02]  /*4e50*/  SHF.L.U32 R3, R109, 0x1f, RZ ;  /* 0x0000001f6d037819 */ /* 0x000fe400000006ff */
[----:B------:R-:W-:Y:S02]  /*4e60*/  LEA R16, R114, UR43, 0x4 ;  /* 0x0000002b72107c11 */ /* 0x000fe4000f8e20ff */
[----:B--2---:R-:W2:Y:S02]  /*4e70*/  SYNCS.PHASECHK.TRANS64.TRYWAIT P0, [R0+URZ+0x50], R3 ;  /* 0x00005003000075a7 */ /* 0x004ea400080011ff */
[----:B-12---:R-:W-:Y:S05]  /*4e80*/  @!P0 BRA `(.L_x_94) ;  /* 0x0000002000848947 */ /* 0x006fea0003800000 */
.L_x_144:
[----:B------:R-:W4:Y:S01]  /*4e90*/  LDC.64 R12, c[0x0][0xb10] ;  /* 0x0002c400ff0c7b82 */ /* 0x000f220000000a00 */
[----:B------:R-:W3:Y:S01]  /*4ea0*/  LDS.128 R16, [R16+0xe0] ;  /* 0x0000e00010107984 */ /* 0x000ee20000000c00 */
[----:B-1----:R-:W-:Y:S01]  /*4eb0*/  ISETP.NE.AND P1, PT, R41, 0x1, PT ;  /* 0x000000012900780c */ /* 0x002fe20003f25270 */
[----:B--2---:R-:W-:Y:S01]  /*4ec0*/  VIADD R0, R0, 0x60 ;  /* 0x0000006000007836 */ /* 0x004fe20000000000 */
[----:B------:R-:W-:Y:S04]  /*4ed0*/  ISETP.GE.AND P0, PT, R40, 0x1, PT ;  /* 0x000000012800780c */ /* 0x000fe80003f06270 */
[----:B------:R-:W1:Y:S01]  /*4ee0*/  LDC.64 R10, c[0x0][0xb18] ;  /* 0x0002c600ff0a7b82 */ /* 0x000e620000000a00 */
[----:B------:R-:W-:Y:S01]  /*4ef0*/  PRMT R0, RZ, 0x654, R0 ;  /* 0x00000654ff007816 */ /* 0x000fe20000000000 */
[----:B------:R-:W-:Y:S01]  /*4f00*/  @!PT LDS RZ, [RZ] ;  /* 0x00000000fffff984 */ /* 0x000fe20000000800 */
[----:B------:R-:W-:Y:S01]  /*4f10*/  @!PT LDS RZ, [RZ] ;  /* 0x00000000fffff984 */ /* 0x000fe20000000800 */
[----:B------:R-:W-:Y:S01]  /*4f20*/  @!PT LDS RZ, [RZ] ;  /* 0x00000000fffff984 */ /* 0x000fe20000000800 */
[----:B------:R-:W-:Y:S01]  /*4f30*/  @!PT LDS RZ, [RZ] ;  /* 0x00000000fffff984 */ /* 0x000fe20000000800 */
[----:B------:R2:W-:Y:S06]  /*4f40*/  MEMBAR.ALL.CTA ;  /* 0x0000000000007992 */ /* 0x0005ec0000008000 */
[----:B--2---:R-:W2:Y:S01]  /*4f50*/  FENCE.VIEW.ASYNC.S ;  /* 0x00000000000073c6 */ /* 0x004ea20000000000 */
[----:B------:R-:W1:Y:S08]  /*4f60*/  @!P1 LDC R14, c[0x0][0xb20] ;  /* 0x0002c800ff0e9b82 */ /* 0x000e700000000800 */
[----:B------:R-:W1:Y:S01]  /*4f70*/  @!P1 LDC R9, c[0x0][0xb0c] ;  /* 0x0002c300ff099b82 */ /* 0x000e620000000800 */
[----:B--2---:R2:W-:Y:S01]  /*4f80*/  SYNCS.ARRIVE.TRANS64.RED.A1T0 RZ, [R0+URZ], RZ ;  /* 0x000000ff00ff79a7 */ /* 0x0045e200081004ff */
[----:B---3--:R-:W-:Y:S04]  /*4f90*/  LOP3.LUT P4, RZ, R18, 0x1, RZ, 0xc0, !PT ;  /* 0x0000000112ff7812 */ /* 0x008fe8000788c0ff */
[----:B------:R-:W-:Y:S09]  /*4fa0*/  P2R R112, PR, RZ, 0x10 ;  /* 0x00000010ff707803 */ /* 0x000ff20000000000 */
[----:B------:R-:W-:Y:S02]  /*4fb0*/  @P4 MOV R45, R16 ;  /* 0x00000010002d4202 */ /* 0x000fe40000000f00 */
[----:B------:R-:W-:Y:S01]  /*4fc0*/  @P4 LOP3.LUT R43, R17, 0xffff, RZ, 0xc0, !PT ;  /* 0x0000ffff112b4812 */ /* 0x000fe200078ec0ff */
[----:B--2-4-:R-:W-:Y:S06]  /*4fd0*/  @!P0 BRA `(.L_x_95) ;  /* 0x0000000000a48947 */ /* 0x014fec0003800000 */
[----:B------:R-:W-:Y:S01]  /*4fe0*/  IMAD.HI.U32 R21, R102, R39, RZ ;  /* 0x0000002766157227 */ /* 0x000fe200078e00ff */
[----:B------:R-:W-:Y:S02]  /*4ff0*/  ISETP.NE.AND P0, PT, R38, 0x1, PT ;  /* 0x000000012600780c */ /* 0x000fe40003f05270 */
[----:B------:R-:W-:Y:S01]  /*5000*/  ISETP.NE.AND P2, PT, R40, 0x1, PT ;  /* 0x000000012800780c */ /* 0x000fe20003f45270 */
[----:B------:R-:W-:Y:S01]  /*5010*/  IMAD.HI.U32 R20, R101, R90, RZ ;  /* 0x0000005a65147227 */ /* 0x000fe200078e00ff */
[----:B------:R-:W-:Y:S02]  /*5020*/  SHF.R.U32.HI R21, RZ, R100, R21 ;  /* 0x00000064ff157219 */ /* 0x000fe40000011615 */
[----:B------:R-:W-:Y:S01]  /*5030*/  ISETP.NE.AND P3, PT, R42, 0x1, PT ;  /* 0x000000012a00780c */ /* 0x000fe20003f65270 */
[----:B------:R-:W-:Y:S01]  /*5040*/  IMAD.HI.U32 R24, R45, R90, RZ ;  /* 0x0000005a2d187227 */ /* 0x000fe200078e00ff */
[----:B------:R-:W-:Y:S02]  /*5050*/  SHF.R.U32.HI R20, RZ, R91, R20 ;  /* 0x0000005bff147219 */ /* 0x000fe40000011614 */
[----:B------:R-:W-:Y:S01]  /*5060*/  SEL R3, R102, R21, !P0 ;  /* 0x0000001566037207 */ /* 0x000fe20004000000 */
[----:B------:R-:W-:Y:S01]  /*5070*/  IMAD.HI.U32 R21, R43, R39, RZ ;  /* 0x000000272b157227 */ /* 0x000fe200078e00ff */
[----:B------:R-:W-:Y:S02]  /*5080*/  SEL R7, R101, R20, !P3 ;  /* 0x0000001465077207 */ /* 0x000fe40005800000 */
[----:B------:R-:W-:Y:S01]  /*5090*/  SHF.R.U32.HI R24, RZ, R91, R24 ;  /* 0x0000005bff187219 */ /* 0x000fe20000011618 */
[-C--:B------:R-:W-:Y:S04]  /*50a0*/  IMAD.HI.U32 R20, R3, R36.reuse, RZ ;  /* 0x0000002403147227 */ /* 0x080fe800078e00ff */
[----:B------:R-:W-:Y:S01]  /*50b0*/  IMAD.HI.U32 R22, R7, R36, RZ ;  /* 0x0000002407167227 */ /* 0x000fe200078e00ff */
[-C--:B------:R-:W-:Y:S02]  /*50c0*/  @P2 SHF.R.U32.HI R3, RZ, R37.reuse, R20 ;  /* 0x00000025ff032219 */ /* 0x080fe40000011614 */
[----:B------:R-:W-:Y:S02]  /*50d0*/  SHF.R.U32.HI R20, RZ, R100, R21 ;  /* 0x00000064ff147219 */ /* 0x000fe40000011615 */
[----:B------:R-:W-:Y:S01]  /*50e0*/  @P2 SHF.R.U32.HI R7, RZ, R37, R22 ;  /* 0x00000025ff072219 */ /* 0x000fe20000011616 */
[C---:B------:R-:W-:Y:S01]  /*50f0*/  IMAD R2, R40.reuse, R3, RZ ;  /* 0x0000000328027224 */ /* 0x040fe200078e02ff */
[----:B------:R-:W-:Y:S02]  /*5100*/  SEL R5, R43, R20, !P0 ;  /* 0x000000142b057207 */ /* 0x000fe40004000000 */
[----:B------:R-:W-:Y:S01]  /*5110*/  SEL R3, R45, R24, !P3 ;  /* 0x000000182d037207 */ /* 0x000fe20005800000 */
[----:B------:R-:W-:Y:S01]  /*5120*/  IMAD R4, R40, R7, RZ ;  /* 0x0000000728047224 */ /* 0x000fe200078e02ff */
[C---:B------:R-:W-:Y:S01]  /*5130*/  ISETP.GE.AND P0, PT, R5.reuse, R2, PT ;  /* 0x000000020500720c */ /* 0x040fe20003f06270 */
[----:B------:R-:W-:Y:S03]  /*5140*/  IMAD.HI.U32 R6, R5, R36, RZ ;  /* 0x0000002405067227 */ /* 0x000fe600078e00ff */
[----:B------:R-:W-:Y:S01]  /*5150*/  ISETP.GE.OR P0, PT, R3, R4, P0 ;  /* 0x000000040300720c */ /* 0x000fe20000706670 */
[----:B------:R-:W-:Y:S01]  /*5160*/  IMAD.MOV R4, RZ, RZ, -R3 ;  /* 0x000000ffff047224 */ /* 0x000fe200078e0a03 */
[-C--:B------:R-:W-:Y:S03]  /*5170*/  SHF.R.U32.HI R6, RZ, R37.reuse, R6 ;  /* 0x00000025ff067219 */ /* 0x080fe60000011606 */
[----:B------:R-:W-:Y:S01]  /*5180*/  IMAD R45, R42, R4, R45 ;  /* 0x000000042a2d7224 */ /* 0x000fe200078e022d */
[----:B------:R-:W-:Y:S05]  /*5190*/  SEL R15, R5, R6, !P2 ;  /* 0x00000006050f7207 */ /* 0x000fea0005000000 */
[----:B------:R-:W-:Y:S02]  /*51a0*/  IMAD.MOV R6, RZ, RZ, -R15 ;  /* 0x000000ffff067224 */ /* 0x000fe400078e0a0f */
[C---:B------:R-:W-:Y:S04]  /*51b0*/  @!P0 IMAD.HI.U32 R2, R3.reuse, R36, RZ ;  /* 0x0000002403028227 */ /* 0x040fe800078e00ff */
[----:B------:R-:W-:Y:S01]  /*51c0*/  IMAD R6, R40, R6, R5 ;  /* 0x0000000628067224 */ /* 0x000fe200078e0205 */
[----:B------:R-:W-:Y:S04]  /*51d0*/  @!P0 SHF.R.U32.HI R2, RZ, R37, R2 ;  /* 0x00000025ff028219 */ /* 0x000fe80000011602 */
[----:B------:R-:W-:Y:S02]  /*51e0*/  @!P0 SEL R0, R3, R2, !P2 ;  /* 0x0000000203008207 */ /* 0x000fe40005000000 */
[----:B------:R-:W-:Y:S02]  /*51f0*/  IADD3 R2, PT, PT, -R5, RZ, RZ ;  /* 0x000000ff05027210 */ /* 0x000fe40007ffe1ff */
[----:B------:R-:W-:Y:S01]  /*5200*/  @!P0 IADD3 R8, PT, PT, R15, -R0, RZ ;  /* 0x800000000f088210 */ /* 0x000fe20007ffe0ff */
[----:B------:R-:W-:Y:S02]  /*5210*/  @!P0 IMAD R0, R7, R6, R0 ;  /* 0x0000000607008224 */ /* 0x000fe400078e0200 */
[----:B------:R-:W-:Y:S02]  /*5220*/  IMAD R43, R38, R2, R43 ;  /* 0x00000002262b7224 */ /* 0x000fe400078e022b */
[----:B------:R-:W-:Y:S02]  /*5230*/  @!P0 IMAD R5, R8, R40, R3 ;  /* 0x0000002808058224 */ /* 0x000fe400078e0203 */
[----:B------:R-:W-:Y:S04]  /*5240*/  @!P0 IMAD.MOV.U32 R3, RZ, RZ, R0 ;  /* 0x000000ffff038224 */ /* 0x000fe800078e0000 */
[----:B------:R-:W-:Y:S02]  /*5250*/  IMAD R45, R3, R42, R45 ;  /* 0x0000002a032d7224 */ /* 0x000fe400078e022d */
[----:B------:R-:W-:Y:S07]  /*5260*/  IMAD R43, R5, R38, R43 ;  /* 0x00000026052b7224 */ /* 0x000fee00078e022b */
.L_x_95:
[----:B------:R-:W-:Y:S01]  /*5270*/  @!P1 IMAD.HI.U32 R0, R45, R12, RZ ;  /* 0x0000000c2d009227 */ /* 0x000fe200078e00ff */
[----:B-1----:R-:W-:Y:S01]  /*5280*/  @!P1 ISETP.NE.AND P0, PT, R10, 0x1, PT ;  /* 0x000000010a00980c */ /* 0x002fe20003f05270 */
[----:B------:R-:W-:Y:S01]  /*5290*/  ULOP3.LUT UP0, URZ, UR42, 0x1b0, URZ, 0xc0, !UPT ;  /* 0x000001b02aff7892 */ /* 0x000fe2000f80c0ff */
[----:B------:R-:W-:Y:S01]  /*52a0*/  @!P1 ISETP.NE.AND P2, PT, R9, 0x1, PT ;  /* 0x000000010900980c */ /* 0x000fe20003f45270 */
[----:B------:R-:W-:Y:S01]  /*52b0*/  @!P1 IMAD.HI.U32 R3, R43, R11, RZ ;  /* 0x0000000b2b039227 */ /* 0x000fe200078e00ff */
[----:B------:R-:W-:Y:S02]  /*52c0*/  @!P1 SHF.R.U32.HI R0, RZ, R13, R0 ;  /* 0x0000000dff009219 */ /* 0x000fe40000011600 */
[----:B------:R-:W-:Y:S01]  /*52d0*/  @P4 SHF.R.U32.HI R107, RZ, 0x10, R17 ;  /* 0x00000010ff6b4819 */ /* 0x000fe20000011611 */
[----:B------:R-:W-:Y:S01]  /*52e0*/  VIADD R114, R114, 0x1 ;  /* 0x0000000172727836 */ /* 0x000fe20000000000 */
[----:B------:R-:W-:Y:S02]  /*52f0*/  @!P1 SHF.R.U32.HI R2, RZ, R14, R3 ;  /* 0x0000000eff029219 */ /* 0x000fe40000011603 */
[----:B------:R-:W-:Y:S02]  /*5300*/  @!P1 SEL R3, R45, R0, !P2 ;  /* 0x000000002d039207 */ /* 0x000fe40005000000 */
[----:B------:R-:W-:Y:S05]  /*5310*/  @!P1 SEL R2, R43, R2, !P0 ;  /* 0x000000022b029207 */ /* 0x000fea0004000000 */
[----:B------:R-:W-:Y:S02]  /*5320*/  @!P1 IMAD.IADD R0, R2, 0x1, -R3 ;  /* 0x0000000102009824 */ /* 0x000fe400078e0a03 */
[----:B------:R-:W-:Y:S02]  /*5330*/  @!P1 IMAD.IADD R2, R3, 0x1, -R2 ;  /* 0x0000000103029824 */ /* 0x000fe400078e0a02 */
[----:B------:R-:W-:Y:S02]  /*5340*/  @!P1 IMAD R45, R0, R9, R45 ;  /* 0x00000009002d9224 */ /* 0x000fe400078e022d */
[----:B------:R-:W-:Y:S01]  /*5350*/  @!P1 IMAD R43, R2, R10, R43 ;  /* 0x0000000a022b9224 */ /* 0x000fe200078e022b */
[----:B------:R-:W-:Y:S06]  /*5360*/  BRA.U !UP0, `(.L_x_96) ;  /* 0x0000000108407547 */ /* 0x000fec000b800000 */
[----:B------:R-:W1:Y:S01]  /*5370*/  LDCU.64 UR8, c[0x4][0x80] ;  /* 0x01001000ff0877ac */ /* 0x000e620008000a00 */
[----:B------:R-:W-:Y:S01]  /*5380*/  MOV R3, 0x0 ;  /* 0x0000000000037802 */ /* 0x000fe20000000f00 */
[----:B------:R-:W-:Y:S02]  /*5390*/  HFMA2 R12, -RZ, RZ, 0, 5.9604644775390625e-08 ;  /* 0x00000001ff0c7431 */ /* 0x000fe400000001ff */
[----:B------:R-:W-:Y:S02]  /*53a0*/  IMAD.MOV.U32 R8, RZ, RZ, 0x70 ;  /* 0x00000070ff087424 */ /* 0x000fe400078e00ff */
[----:B------:R-:W-:Y:S01]  /*53b0*/  IMAD.MOV.U32 R13, RZ, RZ, RZ ;  /* 0x000000ffff0d7224 */ /* 0x000fe200078e00ff */
[----:B------:R-:W2:Y:S01]  /*53c0*/  LDCU.64 UR6, c[0x4][0x88] ;  /* 0x01001100ff0677ac */ /* 0x000ea20008000a00 */
[----:B------:R-:W3:Y:S01]  /*53d0*/  LDC.64 R2, c[0x4][R3] ;  /* 0x0100000003027b82 */ /* 0x000ee20000000a00 */
[----:B------:R-:W4:Y:S01]  /*53e0*/  LDCU.64 UR4, c[0x4][0x8] ;  /* 0x01000100ff0477ac */ /* 0x000f220008000a00 */
[----:B-1----:R-:W-:Y:S01]  /*53f0*/  MOV R5, UR9 ;  /* 0x0000000900057c02 */ /* 0x002fe20008000f00 */
[----:B------:R-:W-:Y:S01]  /*5400*/  IMAD.U32 R4, RZ, RZ, UR8 ;  /* 0x00000008ff047e24 */ /* 0x000fe2000f8e00ff */
[----:B--2---:R-:W-:Y:S01]  /*5410*/  MOV R7, UR7 ;  /* 0x0000000700077c02 */ /* 0x004fe20008000f00 */
[----:B------:R-:W-:Y:S01]  /*5420*/  IMAD.U32 R6, RZ, RZ, UR6 ;  /* 0x00000006ff067e24 */ /* 0x000fe2000f8e00ff */
[----:B----4-:R-:W-:Y:S01]  /*5430*/  MOV R11, UR5 ;  /* 0x00000005000b7c02 */ /* 0x010fe20008000f00 */
[----:B------:R-:W-:Y:S02]  /*5440*/  IMAD.U32 R10, RZ, RZ, UR4 ;  /* 0x00000004ff0a7e24 */ /* 0x000fe4000f8e00ff */
[----:B------:R-:W-:Y:S07]  /*5450*/  LEPC R20, `(.L_x_96) ;  /* 0x000000001014794e */ /* 0x000fee0000000000 */
[----:B---3-5:R-:W-:Y:S05]  /*5460*/  CALL.ABS.NOINC R2 ;  /* 0x0000000002007343 */ /* 0x028fea0003c00000 */
.L_x_96:
[----:B------:R-:W-:Y:S01]  /*5470*/  LOP3.LUT P0, RZ, R111, 0x1b0, RZ, 0xc0, !PT ;  /* 0x000001b06fff7812 */ /* 0x000fe2000780c0ff */
[----:B------:R-:W-:Y:S11]  /*5480*/  BSSY.RECONVERGENT B6, `(.L_x_97) ;  /* 0x0000013000067945 */ /* 0x000ff60003800200 */
[----:B------:R-:W-:Y:S01]  /*5490*/  @!UPT UIADD3 URZ, UPT, UPT, URZ, URZ, URZ ;  /* 0x000000fffffff290 */ /* 0x000fe2000fffe0ff */
[----:B------:R-:W-:Y:S05]  /*54a0*/  @!P0 BRA `(.L_x_98) ;  /* 0x0000000000408947 */ /* 0x000fea0003800000 */
        /* <DEDUP_REMOVED lines=16> */
.L_x_98:
[----:B------:R-:W-:Y:S05]  /*55b0*/  BSYNC.RECONVERGENT B6 ;  /* 0x0000000000067941 */ /* 0x000fea0003800200 */
.L_x_97:
[----:B------:R-:W-:Y:S01]  /*55c0*/  ISETP.NE.U32.AND P3, PT, R88, RZ, PT ;  /* 0x000000ff5800720c */ /* 0x000fe20003f65070 */
[----:B------:R-:W-:Y:S01]  /*55d0*/  UISETP.NE.AND UP1, UPT, UR44, URZ, UPT ;  /* 0x000000ff2c00728c */ /* 0x000fe2000bf25270 */
[----:B------:R-:W-:Y:S02]  /*55e0*/  ISETP.NE.U32.AND P4, PT, R84, RZ, PT ;  /* 0x000000ff5400720c */ /* 0x000fe40003f85070 */
[----:B------:R-:W-:Y:S02]  /*55f0*/  ISETP.NE.AND.EX P3, PT, R89, RZ, PT, P3 ;  /* 0x000000ff5900720c */ /* 0x000fe40003f65330 */
[----:B------:R-:W-:Y:S02]  /*5600*/  PLOP3.LUT P1, PT, PT, PT, PT, 0x8, 0x80 ;  /* 0x000000000080781c */ /* 0x000fe40003f2e170 */
[----:B------:R-:W-:Y:S02]  /*5610*/  PLOP3.LUT P0, PT, PT, PT, UP1, 0x80, 0x8 ;  /* 0x000000000008781c */ /* 0x000fe40003f0f018 */
[----:B------:R-:W-:Y:S02]  /*5620*/  ISETP.NE.AND.EX P4, PT, R85, RZ, PT, P4 ;  /* 0x000000ff5500720c */ /* 0x000fe40003f85340 */
[----:B------:R-:W1:Y:S09]  /*5630*/  @UP1 LDCU.64 UR4, c[0x0][0x888] ;  /* 0x00011100ff0417ac */ /* 0x000e720008000a00 */
[----:B------:R-:W-:Y:S01]  /*5640*/  @P0 PLOP3.LUT P1, PT, P3, PT, PT, 0x80, 0x8 ;  /* 0x000000000008081c */ /* 0x000fe20001f2f070 */
[----:B-1----:R-:W-:Y:S04]  /*5650*/  @UP1 UISETP.NE.U32.AND UP0, UPT, UR4, URZ, UPT ;  /* 0x000000ff0400128c */ /* 0x002fe8000bf05070 */
[----:B------:R-:W-:Y:S04]  /*5660*/  @UP1 UISETP.NE.AND.EX UP0, UPT, UR5, URZ, UPT, UP0 ;  /* 0x000000ff0500128c */ /* 0x000fe8000bf05300 */
[----:B------:R-:W-:Y:S01]  /*5670*/  @UP1 USEL UR4, URZ, 0xffffffff, UP0 ;  /* 0xffffffffff041887 */ /* 0x000fe20008000000 */
[----:B------:R-:W-:Y:S11]  /*5680*/  @!P3 BRA `(.L_x_99) ;  /* 0x00000000002cb947 */ /* 0x000ff60003800000 */
[----:B------:R-:W-:Y:S01]  /*5690*/  ISETP.NE.U32.AND P2, PT, R86, RZ, PT ;  /* 0x000000ff5600720c */ /* 0x000fe20003f45070 */
[----:B------:R-:W-:Y:S03]  /*56a0*/  IMAD.MOV.U32 R99, RZ, RZ, 0x1 ;  /* 0x00000001ff637424 */ /* 0x000fe600078e00ff */
[----:B------:R-:W-:Y:S11]  /*56b0*/  ISETP.NE.AND.EX P2, PT, R87, RZ, PT, P2 ;  /* 0x000000ff5700720c */ /* 0x000ff60003f45320 */
[----:B------:R-:W-:Y:S02]  /*56c0*/  @!UPT UIADD3 URZ, UPT, UPT, URZ, URZ, URZ ;  /* 0x000000fffffff290 */ /* 0x000fe4000fffe0ff */
[----:B------:R-:W1:Y:S01]  /*56d0*/  @P2 LDC.64 R2, c[0x0][0x888] ;  /* 0x00022200ff022b82 */ /* 0x000e620000000a00 */
[----:B------:R-:W-:Y:S04]  /*56e0*/  @P2 IMAD R0, R88, UR36, RZ ;  /* 0x0000002458002c24 */ /* 0x000fe8000f8e02ff */
[----:B-1----:R-:W-:Y:S04]  /*56f0*/  @P2 IMAD.WIDE R2, R0, 0x4, R2 ;  /* 0x0000000400022825 */ /* 0x002fe800078e0202 */
[----:B------:R-:W-:Y:S01]  /*5700*/  HFMA2 R0, -RZ, RZ, 0, 5.9604644775390625e-08 ;  /* 0x00000001ff007431 */ /* 0x000fe200000001ff */
[----:B-----5:R1:W5:Y:S04]  /*5710*/  @P2 LDG.E R48, desc[UR40][R2.64] ;  /* 0x0000002802302981 */ /* 0x020368000c1e1900 */
[----:B------:R-:W-:Y:S01]  /*5720*/  @!P2 PRMT R99, R0, 0x7610, R99 ;  /* 0x000076100063a816 */ /* 0x000fe20000000063 */
[----:B-1----:R-:W2:Y:S06]  /*5730*/  @!P2 LDC R48, c[0x0][0x880] ;  /* 0x00022000ff30ab82 */ /* 0x002eac0000000800 */
.L_x_99:
[----:B------:R-:W-:Y:S05]  /*5740*/  @!P4 BRA `(.L_x_100) ;  /* 0x000000000020c947 */ /* 0x000fea0003800000 */
[----:B------:R-:W-:Y:S04]  /*5750*/  ISETP.NE.U32.AND P2, PT, R82, RZ, PT ;  /* 0x000000ff5200720c */ /* 0x000fe80003f45070 */
[----:B------:R-:W-:Y:S11]  /*5760*/  ISETP.NE.AND.EX P2, PT, R83, RZ, PT, P2 ;  /* 0x000000ff5300720c */ /* 0x000ff60003f45320 */
[----:B------:R-:W-:Y:S02]  /*5770*/  @!UPT UIADD3 URZ, UPT, UPT, URZ, URZ, URZ ;  /* 0x000000fffffff290 */ /* 0x000fe4000fffe0ff */
[----:B------:R-:W1:Y:S01]  /*5780*/  @P2 LDC.64 R2, c[0x0][0x8a8] ;  /* 0x00022a00ff022b82 */ /* 0x000e620000000a00 */
[----:B------:R-:W-:Y:S04]  /*5790*/  @P2 IMAD R0, R84, UR36, RZ ;  /* 0x0000002454002c24 */ /* 0x000fe8000f8e02ff */
[----:B-1----:R-:W-:Y:S05]  /*57a0*/  @P2 IMAD.WIDE R2, R0, 0x4, R2 ;  /* 0x0000000400022825 */ /* 0x002fea00078e0202 */
[----:B-----5:R1:W5:Y:S02]  /*57b0*/  @P2 LDG.E R46, desc[UR40][R2.64] ;  /* 0x00000028022e2981 */ /* 0x020364000c1e1900 */
[----:B-1----:R-:W3:Y:S02]  /*57c0*/  @!P2 LDC R46, c[0x0][0x8a0] ;  /* 0x00022800ff2eab82 */ /* 0x002ee40000000800 */
.L_x_100:
[----:B--2--5:R-:W-:Y:S01]  /*57d0*/  @P0 ISETP.NE.AND P4, PT, R48, RZ, PT ;  /* 0x000000ff3000020c */ /* 0x024fe20003f85270 */
[----:B------:R-:W-:Y:S01]  /*57e0*/  IMAD.U32 R0, RZ, RZ, UR4 ;  /* 0x00000004ff007e24 */ /* 0x000fe2000f8e00ff */
[----:B------:R-:W-:Y:S01]  /*57f0*/  @P0 LOP3.LUT P2, RZ, R99, 0xff, RZ, 0xc0, !PT ;  /* 0x000000ff63ff0812 */ /* 0x000fe2000784c0ff */
[----:B------:R-:W-:Y:S01]  /*5800*/  BSSY B1, `(.L_x_101) ;  /* 0x0000034000017945 */ /* 0x000fe20003800000 */
[----:B------:R-:W-:Y:S01]  /*5810*/  @P0 SEL R3, RZ, 0xffffffff, P4 ;  /* 0xffffffffff030807 */ /* 0x000fe20002000000 */
[C---:B------:R-:W-:Y:S01]  /*5820*/  IMAD R32, R44.reuse, 0x20, R47 ;  /* 0x000000202c207824 */ /* 0x040fe200078e022f */
[----:B------:R-:W-:Y:S02]  /*5830*/  LEA R113, R44, UR43, 0x3 ;  /* 0x0000002b2c717c11 */ /* 0x000fe4000f8e18ff */
[----:B------:R-:W-:Y:S02]  /*5840*/  CS2R R58, SRZ ;  /* 0x00000000003a7805 */ /* 0x000fe4000001ff00 */
[----:B------:R-:W-:Y:S02]  /*5850*/  @P1 SEL R3, R0, R3, !P2 ;  /* 0x0000000300031207 */ /* 0x000fe40005000000 */
[----:B------:R-:W-:Y:S02]  /*5860*/  CS2R R56, SRZ ;  /* 0x0000000000387805 */ /* 0x000fe4000001ff00 */
[----:B------:R-:W-:Y:S02]  /*5870*/  SHF.L.U32 R2, R110, 0x1f, RZ ;  /* 0x0000001f6e027819 */ /* 0x000fe400000006ff */
[----:B------:R-:W-:Y:S02]  /*5880*/  CS2R R54, SRZ ;  /* 0x0000000000367805 */ /* 0x000fe4000001ff00 */
[----:B------:R-:W-:Y:S02]  /*5890*/  @P0 LOP3.LUT R3, R3, 0x1, RZ, 0xc0, !PT ;  /* 0x0000000103030812 */ /* 0x000fe400078ec0ff */
[----:B------:R-:W-:Y:S02]  /*58a0*/  CS2R R52, SRZ ;  /* 0x0000000000347805 */ /* 0x000fe4000001ff00 */
[----:B------:R-:W-:Y:S02]  /*58b0*/  PLOP3.LUT P5, PT, PT, PT, PT, 0x8, 0x80 ;  /* 0x000000000080781c */ /* 0x000fe40003fae170 */
[----:B------:R-:W-:Y:S11]  /*58c0*/  ISETP.NE.U32.OR P1, PT, R3, 0x1, !P0 ;  /* 0x000000010300780c */ /* 0x000ff60004725470 */
[----:B------:R-:W-:Y:S02]  /*58d0*/  @!UPT UIADD3 URZ, UPT, UPT, URZ, URZ, URZ ;  /* 0x000000fffffff290 */ /* 0x000fe4000fffe0ff */
[----:B------:R-:W-:Y:S04]  /*58e0*/  @P1 SHF.L.U32 R4, R108, 0x1f, RZ ;  /* 0x0000001f6c041819 */ /* 0x000fe800000006ff */
[----:B------:R-:W1:Y:S01]  /*58f0*/  @P1 SYNCS.PHASECHK.TRANS64.TRYWAIT P0, [UR43+0x30], R4 ;  /* 0x00003004ff0015a7 */ /* 0x000e62000800112b */
[----:B------:R2:W4:Y:S01]  /*5900*/  SYNCS.PHASECHK.TRANS64.TRYWAIT P4, [R113+URZ+0x70], R2 ;  /* 0x00007002710075a7 */ /* 0x00052200080811ff */
[----:B-1----:R-:W-:Y:S01]  /*5910*/  @P1 PLOP3.LUT P5, PT, P0, PT, PT, 0x8, 0x80 ;  /* 0x000000000080181c */ /* 0x002fe200007ae170 */
[----:B------:R-:W-:Y:S01]  /*5920*/  @!UPT UIADD3 URZ, UPT, UPT, URZ, URZ, URZ ;  /* 0x000000fffffff290 */ /* 0x000fe2000fffe0ff */
[----:B--2-4-:R-:W-:Y:S11]  /*5930*/  @!P1 BRA `(.L_x_102) ;  /* 0x0000000000809947 */ /* 0x014ff60003800000 */
[----:B------:R-:W-:Y:S01]  /*5940*/  ISETP.NE.U32.AND P0, PT, RZ, UR38, PT ;  /* 0x00000026ff007c0c */ /* 0x000fe2000bf05070 */
[----:B------:R-:W-:Y:S01]  /*5950*/  BSSY B0, `(.L_x_103) ;  /* 0x0000012000007945 */ /* 0x000fe20003800000 */
[----:B------:R-:W-:Y:S02]  /*5960*/  ISETP.NE.AND P2, PT, R48, RZ, PT ;  /* 0x000000ff3000720c */ /* 0x000fe40003f45270 */
[----:B------:R-:W-:Y:S02]  /*5970*/  CS2R R54, SRZ ;  /* 0x0000000000367805 */ /* 0x000fe4000001ff00 */
[----:B------:R-:W-:Y:S02]  /*5980*/  ISETP.NE.AND.EX P0, PT, RZ, UR39, PT, P0 ;  /* 0x00000027ff007c0c */ /* 0x000fe4000bf05300 */
[----:B------:R-:W-:Y:S02]  /*5990*/  CS2R R52, SRZ ;  /* 0x0000000000347805 */ /* 0x000fe4000001ff00 */
[----:B------:R-:W-:Y:S02]  /*59a0*/  LOP3.LUT P1, RZ, R99, 0xff, RZ, 0xc0, !PT ;  /* 0x000000ff63ff7812 */ /* 0x000fe4000782c0ff */
[----:B------:R-:W-:Y:S02]  /*59b0*/  CS2R R58, SRZ ;  /* 0x00000000003a7805 */ /* 0x000fe4000001ff00 */
[----:B------:R-:W-:Y:S02]  /*59c0*/  SEL R0, RZ, 0xffffffff, P2 ;  /* 0xffffffffff007807 */ /* 0x000fe40001000000 */
[----:B------:R-:W-:Y:S02]  /*59d0*/  CS2R R56, SRZ ;  /* 0x0000000000387805 */ /* 0x000fe4000001ff00 */
[----:B------:R-:W-:Y:S04]  /*59e0*/  SEL R3, RZ, 0xffffffff, P0 ;  /* 0xffffffffff037807 */ /* 0x000fe80000000000 */
[----:B------:R-:W-:Y:S04]  /*59f0*/  @P3 SEL R0, R3, R0, !P1 ;  /* 0x0000000003003207 */ /* 0x000fe80004800000 */
[----:B------:R-:W-:Y:S04]  /*5a00*/  LOP3.LUT R0, R0, 0x1, RZ, 0xc0, !PT ;  /* 0x0000000100007812 */ /* 0x000fe800078ec0ff */
[----:B------:R-:W-:Y:S01]  /*5a10*/  ISETP.NE.U32.AND P0, PT, R0, 0x1, PT ;  /* 0x000000010000780c */ /* 0x000fe20003f05070 */
[----:B------:R-:W-:Y:S01]  /*5a20*/  @!UPT UIADD3 URZ, UPT, UPT, URZ, URZ, URZ ;  /* 0x000000fffffff290 */ /* 0x000fe2000fffe0ff */
[----:B------:R-:W-:Y:S11]  /*5a30*/  @!P5 BRA `(.L_x_104) ;  /* 0x00000000000cd947 */ /* 0x000ff60003800000 */
[----:B------:R-:W-:Y:S04]  /*5a40*/  SHF.L.U32 R3, R108, 0x1f, RZ ;  /* 0x0000001f6c037819 */ /* 0x000fe800000006ff */
[----:B------:R-:W1:Y:S02]  /*5a50*/  SYNCS.PHASECHK.TRANS64.TRYWAIT P1, [UR43+0x30], R3 ;  /* 0x00003003ff0075a7 */ /* 0x000e64000802112b */
[----:B-1----:R-:W-:Y:S05]  /*5a60*/  @!P1 BRA `(.L_x_105) ;  /* 0x0000001400a09947 */ /* 0x002fea0003800000 */
.L_x_104:
[----:B------:R-:W-:Y:S05]  /*5a70*/  BSYNC B0 ;  /* 0x0000000000007941 */ /* 0x000fea0003800000 */
.L_x_103:
[----:B------:R2:W4:Y:S01]  /*5a80*/  @P0 LDS.128 R52, [R105+UR43+0x200] ;  /* 0x0002002b69340984 */ /* 0x0005220008000c00 */
[----:B------:R-:W-:Y:S01]  /*5a90*/  UIADD3 UR4, UPT, UPT, UR43, 0x38, URZ ;  /* 0x000000382b047890 */ /* 0x000fe2000fffe0ff */
[----:B------:R-:W-:Y:S02]  /*5aa0*/  LOP3.LUT R108, R108, 0x1, RZ, 0x3c, !PT ;  /* 0x000000016c6c7812 */ /* 0x000fe400078e3cff */
[----:B------:R2:W1:Y:S01]  /*5ab0*/  @P0 LDS.128 R56, [R104+0x10] ;  /* 0x0000100068380984 */ /* 0x0004620000000c00 */
[----:B------:R-:W-:Y:S01]  /*5ac0*/  UPRMT UR4, UR37, 0x654, UR4 ;  /* 0x0000065425047896 */ /* 0x000fe20008000004 */
[----:B------:R-:W-:Y:S01]  /*5ad0*/  @!PT LDS RZ, [RZ] ;  /* 0x00000000fffff984 */ /* 0x000fe20000000800 */
[----:B------:R-:W-:Y:S01]  /*5ae0*/  @!PT LDS RZ, [RZ] ;  /* 0x00000000fffff984 */ /* 0x000fe20000000800 */
[----:B------:R-:W-:Y:S01]  /*5af0*/  @!PT LDS RZ, [RZ] ;  /* 0x00000000fffff984 */ /* 0x000fe20000000800 */
[----:B------:R-:W-:Y:S01]  /*5b00*/  @!PT LDS RZ, [RZ] ;  /* 0x00000000fffff984 */ /* 0x000fe20000000800 */
[----:B------:R5:W-:Y:S06]  /*5b10*/  MEMBAR.ALL.CTA ;  /* 0x0000000000007992 */ /* 0x000bec0000008000 */
[----:B-----5:R-:W5:Y:S02]  /*5b20*/  FENCE.VIEW.ASYNC.S ;  /* 0x00000000000073c6 */ /* 0x020f640000000000 */
[----:B-----5:R-:W-:Y:S03]  /*5b30*/  SYNCS.ARRIVE.TRANS64.RED.A1T0 RZ, [UR4], RZ ;  /* 0x000000ffffff79a7 */ /* 0x020fe60008100404 */
.L_x_102:
[----:B------:R-:W-:Y:S05]  /*5b40*/  BSYNC B1 ;  /* 0x0000000000017941 */ /* 0x000fea0003800000 */
.L_x_101:
[----:B-1----:R-:W-:Y:S04]  /*5b50*/  SHF.R.U32.HI R3, RZ, 0x15, R32 ;  /* 0x00000015ff037819 */ /* 0x002fe80000011620 */
[----:B------:R-:W-:Y:S01]  /*5b60*/  LOP3.LUT P0, RZ, R3, 0x3, R106, 0x48, !PT ;  /* 0x0000000303ff7812 */ /* 0x000fe2000780486a */
[----:B------:R-:W-:Y:S01]  /*5b70*/  @!UPT UIADD3 URZ, UPT, UPT, URZ, URZ, URZ ;  /* 0x000000fffffff290 */ /* 0x000fe2000fffe0ff */
[----:B------:R-:W-:Y:S11]  /*5b80*/  @P4 BRA `(.L_x_106) ;  /* 0x0000000000084947 */ /* 0x000ff60003800000 */
[----:B------:R-:W1:Y:S02]  /*5b90*/  SYNCS.PHASECHK.TRANS64.TRYWAIT P1, [R113+URZ+0x70], R2 ;  /* 0x00007002710075a7 */ /* 0x000e6400080211ff */
[----:B-1----:R-:W-:Y:S05]  /*5ba0*/  @!P1 BRA `(.L_x_107) ;  /* 0x0000001400689947 */ /* 0x002fea0003800000 */
.L_x_106:
[----:B------:R-:W-:Y:S05]  /*5bb0*/  @!P0 BRA `(.L_x_108) ;  /* 0x0000000000408947 */ /* 0x000fea0003800000 */
[----:B------:R-:W1:Y:S01]  /*5bc0*/  LDCU.64 UR8, c[0x4][0x70] ;  /* 0x01000e00ff0877ac */ /* 0x000e620008000a00 */
[----:B------:R-:W-:Y:S01]  /*5bd0*/  MOV R3, 0x0 ;  /* 0x0000000000037802 */ /* 0x000fe20000000f00 */
[----:B------:R-:W-:Y:S02]  /*5be0*/  HFMA2 R12, -RZ, RZ, 0, 5.9604644775390625e-08 ;  /* 0x00000001ff0c7431 */ /* 0x000fe400000001ff */
[----:B------:R-:W-:Y:S02]  /*5bf0*/  IMAD.MOV.U32 R8, RZ, RZ, 0x192 ;  /* 0x00000192ff087424 */ /* 0x000fe400078e00ff */
[----:B------:R-:W-:Y:S01]  /*5c00*/  IMAD.MOV.U32 R13, RZ, RZ, RZ ;  /* 0x000000ffff0d7224 */ /* 0x000fe200078e00ff */
[----:B------:R-:W5:Y:S01]  /*5c10*/  LDCU.64 UR6, c[0x4][0x78] ;  /* 0x01000f00ff0677ac */ /* 0x000f620008000a00 */
[----:B------:R-:W2:Y:S01]  /*5c20*/  LDC.64 R2, c[0x4][R3] ;  /* 0x0100000003027b82 */ /* 0x000ea20000000a00 */
[----:B------:R-:W3:Y:S01]  /*5c30*/  LDCU.64 UR4, c[0x4][0x10] ;  /* 0x01000200ff0477ac */ /* 0x000ee20008000a00 */
[----:B-1----:R-:W-:Y:S01]  /*5c40*/  MOV R5, UR9 ;  /* 0x0000000900057c02 */ /* 0x002fe20008000f00 */
[----:B------:R-:W-:Y:S01]  /*5c50*/  IMAD.U32 R4, RZ, RZ, UR8 ;  /* 0x00000008ff047e24 */ /* 0x000fe2000f8e00ff */
[----:B-----5:R-:W-:Y:S01]  /*5c60*/  MOV R7, UR7 ;  /* 0x0000000700077c02 */ /* 0x020fe20008000f00 */
[----:B------:R-:W-:Y:S01]  /*5c70*/  IMAD.U32 R6, RZ, RZ, UR6 ;  /* 0x00000006ff067e24 */ /* 0x000fe2000f8e00ff */
[----:B---3--:R-:W-:Y:S01]  /*5c80*/  MOV R11, UR5 ;  /* 0x00000005000b7c02 */ /* 0x008fe20008000f00 */
[----:B------:R-:W-:Y:S02]  /*5c90*/  IMAD.U32 R10, RZ, RZ, UR4 ;  /* 0x00000004ff0a7e24 */ /* 0x000fe4000f8e00ff */
[----:B------:R-:W-:Y:S07]  /*5ca0*/  LEPC R20, `(.L_x_108) ;  /* 0x000000001014794e */ /* 0x000fee0000000000 */
[----:B--2-4-:R-:W-:Y:S05]  /*5cb0*/  CALL.ABS.NOINC R2 ;  /* 0x0000000002007343 */ /* 0x014fea0003c00000 */
.L_x_108:
[----:B------:R-:W-:Y:S01]  /*5cc0*/  LOP3.LUT P0, RZ, R103, 0x60, RZ, 0xc0, !PT ;  /* 0x0000006067ff7812 */ /* 0x000fe2000780c0ff */
[----:B------:R-:W-:Y:S05]  /*5cd0*/  WARPSYNC.ALL ;  /* 0x0000000000007948 */ /* 0x000fea0003800000 */
[----:B------:R-:W-:Y:S01]  /*5ce0*/  R2UR UR4, R32 ;  /* 0x00000000200472ca */ /* 0x000fe200000e0000 */
[----:B----4-:R-:W-:Y:S01]  /*5cf0*/  IMAD.U32 R75, R54, 0x10000, RZ ;  /* 0x00010000364b7824 */ /* 0x010fe200078e00ff */
[----:B------:R-:W-:Y:S01]  /*5d00*/  SHF.L.U32 R51, R52, 0x10, RZ ;  /* 0x0000001034337819 */ /* 0x000fe200000006ff */
[----:B------:R-:W-:Y:S01]  /*5d10*/  IMAD.U32 R74, R56, 0x10000, RZ ;  /* 0x00010000384a7824 */ /* 0x000fe200078e00ff */
[----:B------:R-:W-:Y:S01]  /*5d20*/  PRMT R49, R52, 0x8880, RZ ;  /* 0x0000888034317816 */ /* 0x000fe200000000ff */
[----:B------:R-:W-:Y:S01]  /*5d30*/  IMAD.U32 R64, R58, 0x10000, RZ ;  /* 0x000100003a407824 */ /* 0x000fe200078e00ff */
[----:B------:R-:W-:Y:S01]  /*5d40*/  SHF.L.U32 R50, R52, 0x8, RZ ;  /* 0x0000000834327819 */ /* 0x000fe200000006ff */
[----:B------:R-:W-:Y:S01]  /*5d50*/  BSSY.RECONVERGENT B0, `(.L_x_109) ;  /* 0x000009f000007945 */ /* 0x000fe20003800200 */
[----:B------:R-:W-:Y:S02]  /*5d60*/  SHF.R.S32.HI R51, RZ, 0x18, R51 ;  /* 0x00000018ff337819 */ /* 0x000fe40000011433 */
[----:B------:R-:W-:Y:S02]  /*5d70*/  PRMT R80, R53, 0x8880, RZ ;  /* 0x0000888035507816 */ /* 0x000fe400000000ff */
[----:B------:R-:W-:Y:S01]  /*5d80*/  SHF.R.S32.HI R50, RZ, 0x18, R50 ;  /* 0x00000018ff327819 */ /* 0x000fe20000011432 */
[----:B------:R-:W1:Y:S01]  /*5d90*/  LDTM.x32 R4, tmem[UR4] ;  /* 0x00000004000479ee */ /* 0x000e6200082c0000 */
[----:B------:R-:W-:Y:S01]  /*5da0*/  NOP ;  /* 0x0000000000007918 */ /* 0x000fe20000000000 */
[----:B------:R-:W-:Y:S02]  /*5db0*/  IADD3 R113, PT, PT, R113, 0x90, RZ ;  /* 0x0000009071717810 */ /* 0x000fe40007ffe0ff */
[----:B------:R-:W-:Y:S02]  /*5dc0*/  SHF.R.S32.HI R52, RZ, 0x18, R52 ;  /* 0x00000018ff347819 */ /* 0x000fe40000011434 */
[----:B------:R-:W-:Y:S02]  /*5dd0*/  LOP3.LUT R113, R113, 0xfefffff8, RZ, 0xc0, !PT ;  /* 0xfefffff871717812 */ /* 0x000fe400078ec0ff */
[----:B------:R-:W-:Y:S02]  /*5de0*/  SHF.L.U32 R79, R53, 0x10, RZ ;  /* 0x00000010354f7819 */ /* 0x000fe400000006ff */
[----:B-1----:R1:W-:Y:S01]  /*5df0*/  SYNCS.ARRIVE.TRANS64.RED.A1T0 RZ, [R113+URZ], RZ ;  /* 0x000000ff71ff79a7 */ /* 0x0023e200081004ff */
[----:B------:R-:W-:Y:S02]  /*5e00*/  PRMT R77, R54, 0x8880, RZ ;  /* 0x00008880364d7816 */ /* 0x000fe400000000ff */
[C---:B------:R-:W-:Y:S02]  /*5e10*/  PRMT R71, R55.reuse, 0x8880, RZ ;  /* 0x0000888037477816 */ /* 0x040fe400000000ff */
[----:B------:R-:W-:Y:S02]  /*5e20*/  SHF.L.U32 R70, R55, 0x10, RZ ;  /* 0x0000001037467819 */ /* 0x000fe400000006ff */
[----:B------:R-:W-:Y:S02]  /*5e30*/  PRMT R76, R56, 0x8880, RZ ;  /* 0x00008880384c7816 */ /* 0x000fe400000000ff */
[C---:B------:R-:W-:Y:S02]  /*5e40*/  PRMT R68, R57.reuse, 0x8880, RZ ;  /* 0x0000888039447816 */ /* 0x040fe400000000ff */
[----:B------:R-:W-:Y:S02]  /*5e50*/  SHF.L.U32 R67, R57, 0x10, RZ ;  /* 0x0000001039437819 */ /* 0x000fe400000006ff */
[----:B------:R-:W-:Y:S01]  /*5e60*/  PRMT R65, R58, 0x8880, RZ ;  /* 0x000088803a417816 */ /* 0x000fe200000000ff */
[C---:B---3--:R-:W-:Y:S01]  /*5e70*/  IMAD R0, R46.reuse, R4, RZ ;  /* 0x000000042e007224 */ /* 0x048fe200078e02ff */
[C---:B------:R-:W-:Y:S01]  /*5e80*/  PRMT R62, R59.reuse, 0x8880, RZ ;  /* 0x000088803b3e7816 */ /* 0x040fe200000000ff */
[C---:B------:R-:W-:Y:S01]  /*5e90*/  IMAD R2, R46.reuse, R5, RZ ;  /* 0x000000052e027224 */ /* 0x040fe200078e02ff */
[----:B------:R-:W-:Y:S01]  /*5ea0*/  SHF.L.U32 R61, R59, 0x10, RZ ;  /* 0x000000103b3d7819 */ /* 0x000fe200000006ff */
[C---:B------:R-:W-:Y:S01]  /*5eb0*/  IMAD R3, R46.reuse, R6, RZ ;  /* 0x000000062e037224 */ /* 0x040fe200078e02ff */
[----:B------:R-:W-:Y:S01]  /*5ec0*/  SHF.L.U32 R78, R53, 0x8, RZ ;  /* 0x00000008354e7819 */ /* 0x000fe200000006ff */
[-C--:B------:R-:W-:Y:S01]  /*5ed0*/  IMAD R0, R49, R48.reuse, R0 ;  /* 0x0000003031007224 */ /* 0x080fe200078e0200 */
[----:B------:R-:W-:Y:S01]  /*5ee0*/  SHF.R.S32.HI R53, RZ, 0x18, R53 ;  /* 0x00000018ff357819 */ /* 0x000fe20000011435 */
[----:B------:R-:W-:Y:S01]  /*5ef0*/  IMAD R7, R46, R7, RZ ;  /* 0x000000072e077224 */ /* 0x000fe200078e02ff */
[----:B------:R-:W-:Y:S01]  /*5f00*/  SHF.L.U32 R72, R54, 0x8, RZ ;  /* 0x0000000836487819 */ /* 0x000fe200000006ff */
[-C--:B------:R-:W-:Y:S01]  /*5f10*/  IMAD R2, R51, R48.reuse, R2 ;  /* 0x0000003033027224 */ /* 0x080fe200078e0202 */
[----:B------:R-:W-:Y:S01]  /*5f20*/  SHF.R.S32.HI R51, RZ, 0x18, R78 ;  /* 0x00000018ff337819 */ /* 0x000fe2000001144e */
[----:B------:R-:W-:Y:S01]  /*5f30*/  IMAD R3, R50, R48, R3 ;  /* 0x0000003032037224 */ /* 0x000fe200078e0203 */
[----:B------:R-:W-:Y:S01]  /*5f40*/  SHF.R.S32.HI R50, RZ, 0x18, R79 ;  /* 0x00000018ff327819 */ /* 0x000fe2000001144f */
[----:B------:R-:W-:Y:S01]  /*5f50*/  IMAD.MOV.U32 R49, RZ, RZ, R80 ;  /* 0x000000ffff317224 */ /* 0x000fe200078e0050 */
[----:B------:R-:W-:Y:S01]  /*5f60*/  SHF.R.S32.HI R54, RZ, 0x18, R54 ;  /* 0x00000018ff367819 */ /* 0x000fe20000011436 */
[----:B------:R-:W-:Y:S01]  /*5f70*/  IMAD R8, R46, R8, RZ ;  /* 0x000000082e087224 */ /* 0x000fe200078e02ff */
[----:B------:R-:W-:Y:S01]  /*5f80*/  SHF.L.U32 R69, R55, 0x8, RZ ;  /* 0x0000000837457819 */ /* 0x000fe200000006ff */
[----:B------:R-:W-:Y:S01]  /*5f90*/  IMAD R7, R52, R48, R7 ;  /* 0x0000003034077224 */ /* 0x000fe200078e0207 */
[----:B------:R-:W-:Y:S01]  /*5fa0*/  SHF.R.S32.HI R55, RZ, 0x18, R55 ;  /* 0x00000018ff377819 */ /* 0x000fe20000011437 */
[C---:B------:R-:W-:Y:S01]  /*5fb0*/  IMAD R9, R46.reuse, R9, RZ ;  /* 0x000000092e097224 */ /* 0x040fe200078e02ff */
[----:B------:R-:W-:Y:S01]  /*5fc0*/  SHF.R.S32.HI R52, RZ, 0x18, R56 ;  /* 0x00000018ff347819 */ /* 0x000fe20000011438 */
[C---:B------:R-:W-:Y:S01]  /*5fd0*/  IMAD R10, R46.reuse, R10, RZ ;  /* 0x0000000a2e0a7224 */ /* 0x040fe200078e02ff */
[----:B------:R-:W-:Y:S01]  /*5fe0*/  I2IP.S8.S32.SAT R93, R7, R3, RZ ;  /* 0x00000003075d7239 */ /* 0x000fe200000014ff */
[----:B------:R-:W-:Y:S01]  /*5ff0*/  IMAD R8, R49, R48, R8 ;  /* 0x0000003031087224 */ /* 0x000fe200078e0208 */
[----:B------:R-:W-:Y:S01]  /*6000*/  MOV R49, R77 ;  /* 0x0000004d00317202 */ /* 0x000fe20000000f00 */
[----:B------:R-:W-:Y:S01]  /*6010*/  IMAD R11, R46, R11, RZ ;  /* 0x0000000b2e0b7224 */ /* 0x000fe200078e02ff */
[----:B------:R-:W-:Y:S01]  /*6020*/  I2IP.S8.S32.SAT R92, R2, R0, R93 ;  /* 0x00000000025c7239 */ /* 0x000fe2000000145d */
[-C--:B------:R-:W-:Y:S01]  /*6030*/  IMAD R9, R50, R48.reuse, R9 ;  /* 0x0000003032097224 */ /* 0x080fe200078e0209 */
[----:B------:R-:W-:Y:S01]  /*6040*/  SHF.R.S32.HI R50, RZ, 0x18, R75 ;  /* 0x00000018ff327819 */ /* 0x000fe2000001144b */
[----:B------:R-:W-:Y:S01]  /*6050*/  IMAD R10, R51, R48, R10 ;  /* 0x00000030330a7224 */ /* 0x000fe200078e020a */
[----:B------:R-:W-:Y:S01]  /*6060*/  MOV R51, R71 ;  /* 0x0000004700337202 */ /* 0x000fe20000000f00 */
[----:B------:R-:W-:Y:S01]  /*6070*/  IMAD R4, R46, R12, RZ ;  /* 0x0000000c2e047224 */ /* 0x000fe200078e02ff */
[----:B------:R-:W-:Y:S01]  /*6080*/  SHF.L.U32 R73, R56, 0x8, RZ ;  /* 0x0000000838497819 */ /* 0x000fe200000006ff */
[-C--:B------:R-:W-:Y:S01]  /*6090*/  IMAD R11, R53, R48.reuse, R11 ;  /* 0x00000030350b7224 */ /* 0x080fe200078e020b */
[----:B------:R-:W-:Y:S01]  /*60a0*/  SHF.R.S32.HI R53, RZ, 0x18, R69 ;  /* 0x00000018ff357819 */ /* 0x000fe20000011445 */
[C---:B------:R-:W-:Y:S01]  /*60b0*/  IMAD R5, R46.reuse, R13, RZ ;  /* 0x0000000d2e057224 */ /* 0x040fe200078e02ff */
[----:B------:R-:W-:Y:S01]  /*60c0*/  SHF.R.S32.HI R56, RZ, 0x18, R57 ;  /* 0x00000018ff387819 */ /* 0x000fe20000011439 */
[----:B------:R-:W-:Y:S01]  /*60d0*/  IMAD R4, R49, R48, R4 ;  /* 0x0000003031047224 */ /* 0x000fe200078e0204 */
[----:B------:R-:W-:Y:S01]  /*60e0*/  SHF.R.S32.HI R49, RZ, 0x18, R72 ;  /* 0x00000018ff317819 */ /* 0x000fe20000011448 */
[C---:B------:R-:W-:Y:S01]  /*60f0*/  IMAD R6, R46.reuse, R14, RZ ;  /* 0x0000000e2e067224 */ /* 0x040fe200078e02ff */
[----:B------:R-:W-:Y:S01]  /*6100*/  I2IP.S8.S32.SAT R94, R11, R10, RZ ;  /* 0x0000000a0b5e7239 */ /* 0x000fe200000014ff */
[----:B------:R-:W-:Y:S01]  /*6110*/  IMAD R15, R46, R15, RZ ;  /* 0x0000000f2e0f7224 */ /* 0x000fe200078e02ff */
[----:B------:R-:W-:Y:S01]  /*6120*/  SHF.L.U32 R66, R57, 0x8, RZ ;  /* 0x0000000839427819 */ /* 0x000fe200000006ff */
[----:B------:R-:W-:Y:S01]  /*6130*/  IMAD R5, R50, R48, R5 ;  /* 0x0000003032057224 */ /* 0x000fe200078e0205 */
[----:B------:R-:W-:Y:S01]  /*6140*/  I2IP.S8.S32.SAT R93, R9, R8, R94 ;  /* 0x00000008095d7239 */ /* 0x000fe2000000145e */
[C---:B------:R-:W-:Y:S01]  /*6150*/  IMAD R12, R46.reuse, R16, RZ ;  /* 0x000000102e0c7224 */ /* 0x040fe200078e02ff */
[----:B------:R-:W-:Y:S01]  /*6160*/  SHF.R.S32.HI R50, RZ, 0x18, R70 ;  /* 0x00000018ff327819 */ /* 0x000fe20000011446 */
[----:B------:R-:W-:Y:S01]  /*6170*/  IMAD R6, R49, R48, R6 ;  /* 0x0000003031067224 */ /* 0x000fe200078e0206 */
[----:B------:R-:W-:Y:S01]  /*6180*/  MOV R49, R76 ;  /* 0x0000004c00317202 */ /* 0x000fe20000000f00 */
[----:B------:R-:W-:Y:S01]  /*6190*/  IMAD R13, R46, R17, RZ ;  /* 0x000000112e0d7224 */ /* 0x000fe200078e02ff */
[----:B------:R-:W-:Y:S01]  /*61a0*/  SHF.R.S32.HI R57, RZ, 0x18, R58 ;  /* 0x00000018ff397819 */ /* 0x000fe2000001143a */
[----:B------:R-:W-:Y:S01]  /*61b0*/  IMAD R15, R54, R48, R15 ;  /* 0x00000030360f7224 */ /* 0x000fe200078e020f */
[----:B------:R-:W-:Y:S01]  /*61c0*/  SHF.L.U32 R63, R58, 0x8, RZ ;  /* 0x000000083a3f7819 */ /* 0x000fe200000006ff */
[C---:B------:R-:W-:Y:S01]  /*61d0*/  IMAD R14, R46.reuse, R18, RZ ;  /* 0x000000122e0e7224 */ /* 0x040fe200078e02ff */
[----:B------:R-:W-:Y:S01]  /*61e0*/  SHF.R.S32.HI R58, RZ, 0x18, R59 ;  /* 0x00000018ff3a7819 */ /* 0x000fe2000001143b */
[----:B------:R-:W-:Y:S01]  /*61f0*/  IMAD R12, R51, R48, R12 ;  /* 0x00000030330c7224 */ /* 0x000fe200078e020c */
[----:B------:R-:W-:Y:S01]  /*6200*/  I2IP.S8.S32.SAT R94, R15, R6, RZ ;  /* 0x000000060f5e7239 */ /* 0x000fe200000014ff */
[----:B------:R-:W-:Y:S01]  /*6210*/  IMAD R19, R46, R19, RZ ;  /* 0x000000132e137224 */ /* 0x000fe200078e02ff */
[----:B------:R-:W-:Y:S01]  /*6220*/  SHF.R.S32.HI R51, RZ, 0x18, R73 ;  /* 0x00000018ff337819 */ /* 0x000fe20000011449 */
[----:B------:R-:W-:Y:S01]  /*6230*/  IMAD R13, R50, R48, R13 ;  /* 0x00000030320d7224 */ /* 0x000fe200078e020d */
[----:B------:R-:W-:Y:S01]  /*6240*/  I2IP.S8.S32.SAT R94, R5, R4, R94 ;  /* 0x00000004055e7239 */ /* 0x000fe2000000145e */
[C---:B------:R-:W-:Y:S01]  /*6250*/  IMAD R16, R46.reuse, R20, RZ ;  /* 0x000000142e107224 */ /* 0x040fe200078e02ff */
[----:B------:R-:W-:Y:S01]  /*6260*/  SHF.R.S32.HI R50, RZ, 0x18, R74 ;  /* 0x00000018ff327819 */ /* 0x000fe2000001144a */
[-C--:B------:R-:W-:Y:S01]  /*6270*/  IMAD R14, R53, R48.reuse, R14 ;  /* 0x00000030350e7224 */ /* 0x080fe200078e020e */
[----:B------:R-:W-:Y:S01]  /*6280*/  SHF.L.U32 R60, R59, 0x8, RZ ;  /* 0x000000083b3c7819 */ /* 0x000fe200000006ff */
[----:B------:R-:W-:Y:S01]  /*6290*/  IMAD R17, R46, R21, RZ ;  /* 0x000000152e117224 */ /* 0x000fe200078e02ff */
[----:B-1----:R-:W-:Y:S01]  /*62a0*/  IADD3 R113, PT, PT, R44, 0x1, RZ ;  /* 0x000000012c717810 */ /* 0x002fe20007ffe0ff */
[----:B------:R-:W-:Y:S01]  /*62b0*/  IMAD R19, R55, R48, R19 ;  /* 0x0000003037137224 */ /* 0x000fe200078e0213 */
[----:B------:R-:W-:Y:S01]  /*62c0*/  SHF.R.S32.HI R53, RZ, 0x18, R60 ;  /* 0x00000018ff357819 */ /* 0x000fe2000001143c */
[C---:B------:R-:W-:Y:S02]  /*62d0*/  IMAD R18, R46.reuse, R22, RZ ;  /* 0x000000162e127224 */ /* 0x040fe400078e02ff */
[----:B------:R-:W-:Y:S01]  /*62e0*/  IMAD R16, R49, R48, R16 ;  /* 0x0000003031107224 */ /* 0x000fe200078e0210 */
[----:B------:R-:W-:Y:S01]  /*62f0*/  I2IP.S8.S32.SAT R95, R19, R14, RZ ;  /* 0x0000000e135f7239 */ /* 0x000fe200000014ff */
[----:B------:R-:W-:Y:S02]  /*6300*/  IMAD R23, R46, R23, RZ ;  /* 0x000000172e177224 */ /* 0x000fe400078e02ff */
[----:B------:R-:W-:Y:S01]  /*6310*/  IMAD R17, R50, R48, R17 ;  /* 0x0000003032117224 */ /* 0x000fe200078e0211 */
[----:B------:R-:W-:Y:S01]  /*6320*/  I2IP.S8.S32.SAT R95, R13, R12, R95 ;  /* 0x0000000c0d5f7239 */ /* 0x000fe2000000145f */
[C---:B------:R-:W-:Y:S01]  /*6330*/  IMAD R20, R46.reuse, R24, RZ ;  /* 0x000000182e147224 */ /* 0x040fe200078e02ff */
[----:B------:R-:W-:Y:S01]  /*6340*/  SHF.R.S32.HI R50, RZ, 0x18, R67 ;  /* 0x00000018ff327819 */ /* 0x000fe20000011443 */
[-C--:B------:R-:W-:Y:S01]  /*6350*/  IMAD R18, R51, R48.reuse, R18 ;  /* 0x0000003033127224 */ /* 0x080fe200078e0212 */
[----:B------:R-:W-:Y:S01]  /*6360*/  SHF.R.S32.HI R51, RZ, 0x18, R66 ;  /* 0x00000018ff337819 */ /* 0x000fe20000011442 */
[----:B------:R-:W-:Y:S01]  /*6370*/  IMAD.MOV.U32 R49, RZ, RZ, R68 ;  /* 0x000000ffff317224 */ /* 0x000fe200078e0044 */
[----:B------:R1:W-:Y:S01]  /*6380*/  STS.128 [R105+UR43+0x1200], R92 ;  /* 0x0012005c69007988 */ /* 0x0003e20008000c2b */
[----:B------:R-:W-:Y:S02]  /*6390*/  IMAD R21, R46, R25, RZ ;  /* 0x000000192e157224 */ /* 0x000fe400078e02ff */
[----:B------:R-:W-:Y:S02]  /*63a0*/  IMAD R23, R52, R48, R23 ;  /* 0x0000003034177224 */ /* 0x000fe400078e0217 */
[C---:B------:R-:W-:Y:S02]  /*63b0*/  IMAD R22, R46.reuse, R26, RZ ;  /* 0x0000001a2e167224 */ /* 0x040fe400078e02ff */
[----:B------:R-:W-:Y:S01]  /*63c0*/  IMAD R20, R49, R48, R20 ;  /* 0x0000003031147224 */ /* 0x000fe200078e0214 */
[----:B------:R-:W-:Y:S01]  /*63d0*/  I2IP.S8.S32.SAT R116, R23, R18, RZ ;  /* 0x0000001217747239 */ /* 0x000fe200000014ff */
[----:B------:R-:W-:Y:S01]  /*63e0*/  IMAD R27, R46, R27, RZ ;  /* 0x0000001b2e1b7224 */ /* 0x000fe200078e02ff */
[----:B------:R-:W-:Y:S01]  /*63f0*/  MOV R49, R65 ;  /* 0x0000004100317202 */ /* 0x000fe20000000f00 */
[----:B------:R-:W-:Y:S01]  /*6400*/  IMAD R21, R50, R48, R21 ;  /* 0x0000003032157224 */ /* 0x000fe200078e0215 */
[----:B------:R-:W-:Y:S01]  /*6410*/  I2IP.S8.S32.SAT R116, R17, R16, R116 ;  /* 0x0000001011747239 */ /* 0x000fe20000001474 */
[----:B------:R-:W-:Y:S01]  /*6420*/  IMAD R24, R46, R28, RZ ;  /* 0x0000001c2e187224 */ /* 0x000fe200078e02ff */
[----:B------:R-:W-:Y:S01]  /*6430*/  SHF.R.S32.HI R50, RZ, 0x18, R64 ;  /* 0x00000018ff327819 */ /* 0x000fe20000011440 */
[----:B------:R-:W-:Y:S01]  /*6440*/  IMAD R22, R51, R48, R22 ;  /* 0x0000003033167224 */ /* 0x000fe200078e0216 */
[----:B------:R-:W-:Y:S01]  /*6450*/  MOV R51, R62 ;  /* 0x0000003e00337202 */ /* 0x000fe20000000f00 */
[-C--:B------:R-:W-:Y:S02]  /*6460*/  IMAD R27, R56, R48.reuse, R27 ;  /* 0x00000030381b7224 */ /* 0x080fe400078e021b */
[C---:B------:R-:W-:Y:S02]  /*6470*/  IMAD R25, R46.reuse, R29, RZ ;  /* 0x0000001d2e197224 */ /* 0x040fe400078e02ff */
[----:B------:R-:W-:Y:S01]  /*6480*/  IMAD R24, R49, R48, R24 ;  /* 0x0000003031187224 */ /* 0x000fe200078e0218 */
[----:B------:R-:W-:Y:S01]  /*6490*/  SHF.R.S32.HI R49, RZ, 0x18, R63 ;  /* 0x00000018ff317819 */ /* 0x000fe2000001143f */
[C---:B------:R-:W-:Y:S01]  /*64a0*/  IMAD R26, R46.reuse, R30, RZ ;  /* 0x0000001e2e1a7224 */ /* 0x040fe200078e02ff */
[----:B------:R-:W-:Y:S01]  /*64b0*/  I2IP.S8.S32.SAT R117, R27, R22, RZ ;  /* 0x000000161b757239 */ /* 0x000fe200000014ff */
[----:B------:R-:W-:Y:S02]  /*64c0*/  IMAD R31, R46, R31, RZ ;  /* 0x0000001f2e1f7224 */ /* 0x000fe400078e02ff */
[----:B------:R-:W-:Y:S01]  /*64d0*/  IMAD R25, R50, R48, R25 ;  /* 0x0000003032197224 */ /* 0x000fe200078e0219 */
[----:B------:R-:W-:Y:S01]  /*64e0*/  SHF.R.S32.HI R50, RZ, 0x18, R61 ;  /* 0x00000018ff327819 */ /* 0x000fe2000001143d */
[C---:B------:R-:W-:Y:S01]  /*64f0*/  IMAD R28, R46.reuse, R32, RZ ;  /* 0x000000202e1c7224 */ /* 0x040fe200078e02ff */
[----:B------:R-:W-:Y:S01]  /*6500*/  I2IP.S8.S32.SAT R117, R21, R20, R117 ;  /* 0x0000001415757239 */ /* 0x000fe20000001475 */
[-C--:B------:R-:W-:Y:S02]  /*6510*/  IMAD R26, R49, R48.reuse, R26 ;  /* 0x00000030311a7224 */ /* 0x080fe400078e021a */
[C---:B------:R-:W-:Y:S02]  /*6520*/  IMAD R29, R46.reuse, R33, RZ ;  /* 0x000000212e1d7224 */ /* 0x040fe400078e02ff */
[-C--:B------:R-:W-:Y:S02]  /*6530*/  IMAD R31, R57, R48.reuse, R31 ;  /* 0x00000030391f7224 */ /* 0x080fe400078e021f */
[----:B------:R-:W-:Y:S02]  /*6540*/  IMAD R28, R51, R48, R28 ;  /* 0x00000030331c7224 */ /* 0x000fe400078e021c */
[----:B------:R-:W-:Y:S01]  /*6550*/  IMAD R30, R46, R34, RZ ;  /* 0x000000222e1e7224 */ /* 0x000fe200078e02ff */
[----:B------:R-:W-:Y:S01]  /*6560*/  I2IP.S8.S32.SAT R115, R31, R26, RZ ;  /* 0x0000001a1f737239 */ /* 0x000fe200000014ff */
[----:B------:R-:W-:Y:S02]  /*6570*/  IMAD R29, R50, R48, R29 ;  /* 0x00000030321d7224 */ /* 0x000fe400078e021d */
[----:B------:R-:W-:Y:S01]  /*6580*/  IMAD R35, R46, R35, RZ ;  /* 0x000000232e237224 */ /* 0x000fe200078e02ff */
[----:B------:R-:W-:Y:S01]  /*6590*/  I2IP.S8.S32.SAT R118, R25, R24, R115 ;  /* 0x0000001819767239 */ /* 0x000fe20000001473 */
[-C--:B------:R-:W-:Y:S02]  /*65a0*/  IMAD R30, R53, R48.reuse, R30 ;  /* 0x00000030351e7224 */ /* 0x080fe400078e021e */
[----:B------:R-:W-:Y:S05]  /*65b0*/  IMAD R35, R58, R48, R35 ;  /* 0x000000303a237224 */ /* 0x000fea00078e0223 */
[----:B------:R-:W-:Y:S04]  /*65c0*/  I2IP.S8.S32.SAT R120, R35, R30, RZ ;  /* 0x0000001e23787239 */ /* 0x000fe800000014ff */
[----:B------:R-:W-:Y:S05]  /*65d0*/  I2IP.S8.S32.SAT R119, R29, R28, R120 ;  /* 0x0000001c1d777239 */ /* 0x000fea0000001478 */
[----:B------:R1:W-:Y:S01]  /*65e0*/  STS.128 [R104+0x1010], R116 ;  /* 0x0010107468007388 */ /* 0x0003e20000000c00 */
[----:B------:R-:W-:Y:S01]  /*65f0*/  @!PT LDS RZ, [RZ] ;  /* 0x00000000fffff984 */ /* 0x000fe20000000800 */
[----:B------:R-:W-:Y:S01]  /*6600*/  @!PT LDS RZ, [RZ] ;  /* 0x00000000fffff984 */ /* 0x000fe20000000800 */
[----:B------:R-:W-:Y:S01]  /*6610*/  @!PT LDS RZ, [RZ] ;  /* 0x00000000fffff984 */ /* 0x000fe20000000800 */
[----:B------:R-:W-:Y:S01]  /*6620*/  @!PT LDS RZ, [RZ] ;  /* 0x00000000fffff984 */ /* 0x000fe20000000800 */
[----:B------:R3:W-:Y:S07]  /*6630*/  MEMBAR.ALL.CTA ;  /* 0x0000000000007992 */ /* 0x0007ee0000008000 */
[----:B---3--:R-:W3:Y:S02]  /*6640*/  FENCE.VIEW.ASYNC.S ;  /* 0x00000000000073c6 */ /* 0x008ee40000000000 */
[----:B---3--:R-:W-:Y:S06]  /*6650*/  BAR.SYNC.DEFER_BLOCKING 0x1, 0x80 ;  /* 0x0042000000007b1d */ /* 0x008fec0000010000 */
[----:B------:R-:W-:Y:S05]  /*6660*/  @P0 BRA `(.L_x_110) ;  /* 0x0000000000340947 */ /* 0x000fea0003800000 */
[----:B------:R-:W-:Y:S01]  /*6670*/  UIADD3 UR12, UPT, UPT, UR43, 0x1200, URZ ;  /* 0x000012002b0c7890 */ /* 0x000fe2000fffe0ff */
[----:B------:R-:W-:Y:S01]  /*6680*/  R2UR UR9, R98 ;  /* 0x00000000620972ca */ /* 0x000fe200000e0000 */
[----:B------:R-:W-:Y:S01]  /*6690*/  UIADD3 UR10, UP0, UPT, UR46, 0x680, URZ ;  /* 0x000006802e0a7890 */ /* 0x000fe2000ff1e0ff */
[----:B------:R-:W-:Y:S01]  /*66a0*/  R2UR UR8, R97 ;  /* 0x00000000610872ca */ /* 0x000fe200000e0000 */
[----:B------:R-:W-:Y:S02]  /*66b0*/  UMOV UR7, UR36 ;  /* 0x0000002400077c82 */ /* 0x000fe40008000000 */
[----:B------:R-:W-:Y:S01]  /*66c0*/  IMAD.U32 R111, RZ, RZ, UR12 ;  /* 0x0000000cff6f7e24 */ /* 0x000fe2000f8e00ff */
[----:B------:R-:W-:Y:S04]  /*66d0*/  UIADD3.X UR11, UPT, UPT, URZ, UR47, URZ, UP0, !UPT ;  /* 0x0000002fff0b7290 */ /* 0x000fe800087fe4ff */
[----:B------:R-:W-:Y:S03]  /*66e0*/  R2UR UR4, R111 ;  /* 0x000000006f0472ca */ /* 0x000fe600000e0000 */
[----:B------:R-:W-:Y:S02]  /*66f0*/  USHF.L.U32 UR5, UR9, 0x6, URZ ;  /* 0x0000000609057899 */ /* 0x000fe400080006ff */
[----:B------:R-:W-:Y:S09]  /*6700*/  USHF.L.U32 UR6, UR8, 0x6, URZ ;  /* 0x0000000608067899 */ /* 0x000ff200080006ff */
[----:B------:R3:W-:Y:S01]  /*6710*/  UTMASTG.3D [UR4], [UR10] ;  /* 0x000000040a0073b5 */ /* 0x0007e20008010000 */
[----:B------:R0:W-:Y:S01]  /*6720*/  UTMACMDFLUSH ;  /* 0x00000000000079b7 */ /* 0x0001e20000000000 */
[----:B---3--:R-:W-:Y:S04]  /*6730*/  DEPBAR.LE SB0, 0x0 ;  /* 0x000080000000791a */ /* 0x008fe80000000000 */
.L_x_110:
[----:B------:R-:W-:Y:S05]  /*6740*/  BSYNC.RECONVERGENT B0 ;  /* 0x0000000000007941 */ /* 0x000fea0003800200 */
.L_x_109:
[----:B------:R-:W-:Y:S01]  /*6750*/  BAR.SYNC.DEFER_BLOCKING 0x1, 0x80 ;  /* 0x0042000000007b1d */ /* 0x000fe20000010000 */
[----:B------:R-:W-:Y:S01]  /*6760*/  ISETP.NE.AND P2, PT, R112, RZ, PT ;  /* 0x000000ff7000720c */ /* 0x000fe20003f45270 */
[----:B------:R-:W-:Y:S01]  /*6770*/  IMAD.IADD R98, R43, 0x1, R81 ;  /* 0x000000012b627824 */ /* 0x000fe200078e0251 */
[----:B------:R-:W-:Y:S01]  /*6780*/  ISETP.NE.AND P0, PT, R114, 0x2, PT ;  /* 0x000000027200780c */ /* 0x000fe20003f05270 */
[----:B------:R-:W-:Y:S01]  /*6790*/  IMAD.IADD R97, R45, 0x1, R96 ;  /* 0x000000012d617824 */ /* 0x000fe200078e0260 */
[----:B------:R-:W-:Y:S02]  /*67a0*/  ISETP.NE.AND P1, PT, R113, 0x4, PT ;  /* 0x000000047100780c */ /* 0x000fe40003f25270 */
[----:B------:R-:W-:Y:S02]  /*67b0*/  SEL R0, RZ, 0x1, P0 ;  /* 0x00000001ff007807 */ /* 0x000fe40000000000 */
[----:B------:R-:W-:Y:S02]  /*67c0*/  SEL R3, RZ, 0x1, P1 ;  /* 0x00000001ff037807 */ /* 0x000fe40000800000 */
[----:B------:R-:W-:Y:S02]  /*67d0*/  LOP3.LUT R109, R109, R0, RZ, 0x3c, !PT ;  /* 0x000000006d6d7212 */ /* 0x000fe400078e3cff */
[----:B------:R-:W-:Y:S02]  /*67e0*/  LOP3.LUT R110, R110, R3, RZ, 0x3c, !PT ;  /* 0x000000036e6e7212 */ /* 0x000fe400078e3cff */
[----:B------:R-:W-:Y:S02]  /*67f0*/  @P2 R2UR UR36, R107 ;  /* 0x000000006b2422ca */ /* 0x000fe400000e0000 */
[----:B------:R-:W-:Y:S02]  /*6800*/  SEL R114, R114, RZ, P0 ;  /* 0x000000ff72727207 */ /* 0x000fe40000000000 */
[----:B------:R-:W-:Y:S01]  /*6810*/  SEL R44, R113, RZ, P1 ;  /* 0x000000ff712c7207 */ /* 0x000fe20000800000 */
[----:B------:R-:W-:Y:S10]  /*6820*/  @P2 BRA `(.L_x_111) ;  /* 0xffffffe400842947 */ /* 0x000ff4000383ffff */
[----:B------:R-:W-:Y:S05]  /*6830*/  EXIT ;  /* 0x000000000000794d */ /* 0x000fea0003800000 */
.L_x_24:
[----:B--2---:R2:W4:Y:S02]  /*6840*/  SYNCS.PHASECHK.TRANS64.TRYWAIT P0, [R3+URZ+0xc0], R2 ;  /* 0x0000c002030075a7 */ /* 0x00452400080011ff */
[----:B----4-:R-:W-:Y:S05]  /*6850*/  @!P0 NANOSLEEP.SYNCS 0x989680 ;  /* 0x009896800000895d */ /* 0x010fea0003900000 */
[----:B------:R-:W4:Y:S02]  /*6860*/  @!P0 SYNCS.PHASECHK.TRANS64 P0, [R3+URZ+0xc0], R2 ;  /* 0x0000c002030085a7 */ /* 0x000f2400080010ff */
[----:B----4-:R-:W-:Y:S05]  /*6870*/  @!P0 BRA `(.L_x_24) ;  /* 0xfffffffc00f08947 */ /* 0x010fea000383ffff */
[----:B------:R-:W-:Y:S05]  /*6880*/  BRA `(.L_x_112) ;  /* 0xffffffac00c07947 */ /* 0x000fea000383ffff */
.L_x_27:
[----:B-1----:R-:W-:-:S07]  /*6890*/  MOV R2, UR33 ;  /* 0x0000002100027c02 */ /* 0x002fce0008000f00 */
.L_x_113:
[----:B-1----:R1:W2:Y:S02]  /*68a0*/  SYNCS.PHASECHK.TRANS64.TRYWAIT P0, [R2+URZ+0x18], R5 ;  /* 0x00001805020075a7 */ /* 0x0022a400080011ff */
[----:B--2---:R-:W-:Y:S05]  /*68b0*/  @!P0 NANOSLEEP.SYNCS 0x989680 ;  /* 0x009896800000895d */ /* 0x004fea0003900000 */
[----:B------:R-:W2:Y:S02]  /*68c0*/  @!P0 SYNCS.PHASECHK.TRANS64 P0, [R2+URZ+0x18], R5 ;  /* 0x00001805020085a7 */ /* 0x000ea400080010ff */
[----:B--2---:R-:W-:Y:S05]  /*68d0*/  @!P0 BRA `(.L_x_113) ;  /* 0xfffffffc00f08947 */ /* 0x004fea000383ffff */
[----:B------:R-:W-:Y:S05]  /*68e0*/  BRA `(.L_x_26) ;  /* 0xffffffb000287947 */ /* 0x000fea000383ffff */
.L_x_34:
[----:B-1----:R-:W-:-:S07]  /*68f0*/  MOV R2, UR17 ;  /* 0x0000001100027c02 */ /* 0x002fce0008000f00 */
.L_x_114:
[----:B-1----:R1:W2:Y:S02]  /*6900*/  SYNCS.PHASECHK.TRANS64.TRYWAIT P0, [R2+URZ+0x18], R5 ;  /* 0x00001805020075a7 */ /* 0x0022a400080011ff */
[----:B--2---:R-:W-:Y:S05]  /*6910*/  @!P0 NANOSLEEP.SYNCS 0x989680 ;  /* 0x009896800000895d */ /* 0x004fea0003900000 */
[----:B------:R-:W2:Y:S02]  /*6920*/  @!P0 SYNCS.PHASECHK.TRANS64 P0, [R2+URZ+0x18], R5 ;  /* 0x00001805020085a7 */ /* 0x000ea400080010ff */
[----:B--2---:R-:W-:Y:S05]  /*6930*/  @!P0 BRA `(.L_x_114) ;  /* 0xfffffffc00f08947 */ /* 0x004fea000383ffff */
[----:B------:R-:W-:Y:S05]  /*6940*/  BRA `(.L_x_33) ;  /* 0xffffffb000e47947 */ /* 0x000fea000383ffff */
.L_x_39:
[----:B-1----:R1:W2:Y:S02]  /*6950*/  SYNCS.PHASECHK.TRANS64.TRYWAIT P0, [R2+URZ+0x50], R3 ;  /* 0x00005003020075a7 */ /* 0x0022a400080011ff */
[----:B--2---:R-:W-:Y:S05]  /*6960*/  @!P0 NANOSLEEP.SYNCS 0x989680 ;  /* 0x009896800000895d */ /* 0x004fea0003900000 */
[----:B------:R-:W2:Y:S02]  /*6970*/  @!P0 SYNCS.PHASECHK.TRANS64 P0, [R2+URZ+0x50], R3 ;  /* 0x00005003020085a7 */ /* 0x000ea400080010ff */
[----:B--2---:R-:W-:Y:S05]  /*6980*/  @!P0 BRA `(.L_x_39) ;  /* 0xfffffffc00f08947 */ /* 0x004fea000383ffff */
[----:B------:R-:W-:Y:S05]  /*6990*/  BRA `(.L_x_115) ;  /* 0xffffffb400887947 */ /* 0x000fea000383ffff */
.L_x_43:
[----:B---3--:R-:W-:-:S07]  /*69a0*/  MOV R0, UR5 ;  /* 0x0000000500007c02 */ /* 0x008fce0008000f00 */
.L_x_116:
[----:B-1----:R1:W2:Y:S02]  /*69b0*/  SYNCS.PHASECHK.TRANS64.TRYWAIT P0, [R0+URZ], R3 ;  /* 0x00000003000075a7 */ /* 0x0022a400080011ff */
[----:B--2---:R-:W-:Y:S05]  /*69c0*/  @!P0 NANOSLEEP.SYNCS 0x989680 ;  /* 0x009896800000895d */ /* 0x004fea0003900000 */
[----:B------:R-:W2:Y:S02]  /*69d0*/  @!P0 SYNCS.PHASECHK.TRANS64 P0, [R0+URZ], R3 ;  /* 0x00000003000085a7 */ /* 0x000ea400080010ff */
[----:B--2---:R-:W-:Y:S05]  /*69e0*/  @!P0 BRA `(.L_x_116) ;  /* 0xfffffffc00f08947 */ /* 0x004fea000383ffff */
[----:B------:R-:W-:Y:S05]  /*69f0*/  BRA `(.L_x_117) ;  /* 0xffffffb800f87947 */ /* 0x000fea000383ffff */
.L_x_44:
[----:B---3--:R-:W-:-:S07]  /*6a00*/  MOV R0, UR5 ;  /* 0x0000000500007c02 */ /* 0x008fce0008000f00 */
.L_x_118:
[----:B-1----:R1:W2:Y:S02]  /*6a10*/  SYNCS.PHASECHK.TRANS64.TRYWAIT P0, [R0+URZ], R3 ;  /* 0x00000003000075a7 */ /* 0x0022a400080011ff */
[----:B--2---:R-:W-:Y:S05]  /*6a20*/  @!P0 NANOSLEEP.SYNCS 0x989680 ;  /* 0x009896800000895d */ /* 0x004fea0003900000 */
[----:B------:R-:W2:Y:S02]  /*6a30*/  @!P0 SYNCS.PHASECHK.TRANS64 P0, [R0+URZ], R3 ;  /* 0x00000003000085a7 */ /* 0x000ea400080010ff */
[----:B--2---:R-:W-:Y:S05]  /*6a40*/  @!P0 BRA `(.L_x_118) ;  /* 0xfffffffc00f08947 */ /* 0x004fea000383ffff */
[----:B------:R-:W-:Y:S05]  /*6a50*/  BRA `(.L_x_119) ;  /* 0xffffffbc00047947 */ /* 0x000fea000383ffff */
.L_x_47:
[----:B-1----:R1:W2:Y:S02]  /*6a60*/  SYNCS.PHASECHK.TRANS64.TRYWAIT P0, [R0+URZ+0xb0], R5 ;  /* 0x0000b005000075a7 */ /* 0x0022a400080011ff */
[----:B--2---:R-:W-:Y:S05]  /*6a70*/  @!P0 NANOSLEEP.SYNCS 0x989680 ;  /* 0x009896800000895d */ /* 0x004fea0003900000 */
[----:B------:R-:W2:Y:S02]  /*6a80*/  @!P0 SYNCS.PHASECHK.TRANS64 P0, [R0+URZ+0xb0], R5 ;  /* 0x0000b005000085a7 */ /* 0x000ea400080010ff */
[----:B--2---:R-:W-:Y:S05]  /*6a90*/  @!P0 BRA `(.L_x_47) ;  /* 0xfffffffc00f08947 */ /* 0x004fea000383ffff */
[----:B------:R-:W-:Y:S05]  /*6aa0*/  BRA `(.L_x_120) ;  /* 0xffffffbc00647947 */ /* 0x000fea000383ffff */
.L_x_48:
[----:B------:R-:W-:-:S07]  /*6ab0*/  MOV R0, UR5 ;  /* 0x0000000500007c02 */ /* 0x000fce0008000f00 */
.L_x_121:
[----:B-1----:R1:W2:Y:S02]  /*6ac0*/  SYNCS.PHASECHK.TRANS64.TRYWAIT P0, [R0+URZ+0x60], R7 ;  /* 0x00006007000075a7 */ /* 0x0022a400080011ff */
[----:B--2---:R-:W-:Y:S05]  /*6ad0*/  @!P0 NANOSLEEP.SYNCS 0x989680 ;  /* 0x009896800000895d */ /* 0x004fea0003900000 */
[----:B------:R-:W2:Y:S02]  /*6ae0*/  @!P0 SYNCS.PHASECHK.TRANS64 P0, [R0+URZ+0x60], R7 ;  /* 0x00006007000085a7 */ /* 0x000ea400080010ff */
[----:B--2---:R-:W-:Y:S05]  /*6af0*/  @!P0 BRA `(.L_x_121) ;  /* 0xfffffffc00f08947 */ /* 0x004fea000383ffff */
[----:B------:R-:W-:Y:S05]  /*6b00*/  BRA `(.L_x_122) ;  /* 0xffffffbc00747947 */ /* 0x000fea000383ffff */
.L_x_49:
[----:B-1----:R1:W2:Y:S02]  /*6b10*/  SYNCS.PHASECHK.TRANS64.TRYWAIT P1, [R0+URZ+0x50], R5 ;  /* 0x00005005000075a7 */ /* 0x0022a400080211ff */
[----:B--2---:R-:W-:Y:S05]  /*6b20*/  @!P1 NANOSLEEP.SYNCS 0x989680 ;  /* 0x009896800000995d */ /* 0x004fea0003900000 */
[----:B------:R-:W2:Y:S02]  /*6b30*/  @!P1 SYNCS.PHASECHK.TRANS64 P1, [R0+URZ+0x50], R5 ;  /* 0x00005005000095a7 */ /* 0x000ea400080210ff */
[----:B--2---:R-:W-:Y:S05]  /*6b40*/  @!P1 BRA `(.L_x_49) ;  /* 0xfffffffc00f09947 */ /* 0x004fea000383ffff */
[----:B------:R-:W-:Y:S05]  /*6b50*/  BRA `(.L_x_123) ;  /* 0xffffffbc00a47947 */ /* 0x000fea000383ffff */
.L_x_52:
[----:B------:R-:W-:-:S07]  /*6b60*/  MOV R0, UR5 ;  /* 0x0000000500007c02 */ /* 0x000fce0008000f00 */
.L_x_124:
[----:B-1----:R1:W2:Y:S02]  /*6b70*/  SYNCS.PHASECHK.TRANS64.TRYWAIT P0, [R0+URZ+0x60], R3 ;  /* 0x00006003000075a7 */ /* 0x0022a400080011ff */
[----:B--2---:R-:W-:Y:S05]  /*6b80*/  @!P0 NANOSLEEP.SYNCS 0x989680 ;  /* 0x009896800000895d */ /* 0x004fea0003900000 */
[----:B------:R-:W2:Y:S02]  /*6b90*/  @!P0 SYNCS.PHASECHK.TRANS64 P0, [R0+URZ+0x60], R3 ;  /* 0x00006003000085a7 */ /* 0x000ea400080010ff */
[----:B--2---:R-:W-:Y:S05]  /*6ba0*/  @!P0 BRA `(.L_x_124) ;  /* 0xfffffffc00f08947 */ /* 0x004fea000383ffff */
[----:B------:R-:W-:Y:S05]  /*6bb0*/  BRA `(.L_x_51) ;  /* 0xffffffbc00f87947 */ /* 0x000fea000383ffff */
.L_x_61:
[----:B-1----:R-:W-:-:S04]  /*6bc0*/  MOV R4, UR6 ;  /* 0x0000000600047c02 */ /* 0x002fc80008000f00 */
[----:B------:R1:W2:Y:S03]  /*6bd0*/  SYNCS.PHASECHK.TRANS64.TRYWAIT P0, [R4+URZ+0x8], R5 ;  /* 0x00000805040075a7 */ /* 0x0002a600080011ff */
[----:B--2---:R-:W-:Y:S05]  /*6be0*/  @!P0 NANOSLEEP.SYNCS 0x989680 ;  /* 0x009896800000895d */ /* 0x004fea0003900000 */
[----:B------:R-:W2:Y:S02]  /*6bf0*/  @!P0 SYNCS.PHASECHK.TRANS64 P0, [R4+URZ+0x8], R5 ;  /* 0x00000805040085a7 */ /* 0x000ea400080010ff */
[----:B--2---:R-:W-:Y:S05]  /*6c00*/  @!P0 BRA `(.L_x_61) ;  /* 0xfffffffc00ec8947 */ /* 0x004fea000383ffff */
[----:B------:R-:W-:Y:S05]  /*6c10*/  BRA `(.L_x_60) ;  /* 0xffffffc000ac7947 */ /* 0x000fea000383ffff */
.L_x_63:
[----:B------:R-:W-:Y:S01]  /*6c20*/  BSSY B0, `(.L_x_125) ;  /* 0x0000006000007945 */ /* 0x000fe20003800000 */
[----:B------:R-:W-:-:S07]  /*6c30*/  MOV R15, 0xffffffff ;  /* 0xffffffff000f7802 */ /* 0x000fce0000000f00 */
[----:B-1---5:R-:W-:Y:S05]  /*6c40*/  WARPSYNC.COLLECTIVE R15, `(.L_x_126) ;  /* 0x000000000f0c7348 */ /* 0x022fea0003c00000 */
[----:B------:R-:W-:Y:S02]  /*6c50*/  ELECT P6, UR79, PT ;  /* 0x00000000004f782f */ /* 0x000fe400038c0000 */
[----:B------:R-:W-:Y:S01]  /*6c60*/  MOV R14, UR79 ;  /* 0x0000004f000e7c02 */ /* 0x000fe20008000f00 */
[----:B-1---5:R-:W-:Y:S10]  /*6c70*/  ENDCOLLECTIVE ;  /* 0x000000000000791b */ /* 0x022ff40003800000 */
.L_x_126:
[----:B------:R-:W-:Y:S05]  /*6c80*/  BSYNC B0 ;  /* 0x0000000000007941 */ /* 0x000fea0003800000 */
.L_x_125:
[----:B------:R-:W-:Y:S05]  /*6c90*/  BRA `(.L_x_127) ;  /* 0xffffffc000dc7947 */ /* 0x000fea000383ffff */
.L_x_65:
[----:B-1----:R-:W-:-:S04]  /*6ca0*/  MOV R2, UR6 ;  /* 0x0000000600027c02 */ /* 0x002fc80008000f00 */
[----:B------:R1:W2:Y:S03]  /*6cb0*/  SYNCS.PHASECHK.TRANS64.TRYWAIT P0, [R2+URZ+0x8], R3 ;  /* 0x00000803020075a7 */ /* 0x0002a600080011ff */
[----:B--2---:R-:W-:Y:S05]  /*6cc0*/  @!P0 NANOSLEEP.SYNCS 0x989680 ;  /* 0x009896800000895d */ /* 0x004fea0003900000 */
[----:B------:R-:W2:Y:S02]  /*6cd0*/  @!P0 SYNCS.PHASECHK.TRANS64 P0, [R2+URZ+0x8], R3 ;  /* 0x00000803020085a7 */ /* 0x000ea400080010ff */
[----:B--2---:R-:W-:Y:S05]  /*6ce0*/  @!P0 BRA `(.L_x_65) ;  /* 0xfffffffc00ec8947 */ /* 0x004fea000383ffff */
[----:B------:R-:W-:Y:S05]  /*6cf0*/  BRA `(.L_x_64) ;  /* 0xffffffc000e07947 */ /* 0x000fea000383ffff */
.L_x_66:
[----:B-1----:R1:W2:Y:S02]  /*6d00*/  SYNCS.PHASECHK.TRANS64.TRYWAIT P0, [R0+URZ+0x50], R5 ;  /* 0x00005005000075a7 */ /* 0x0022a400080011ff */
[----:B--2---:R-:W-:Y:S05]  /*6d10*/  @!P0 NANOSLEEP.SYNCS 0x989680 ;  /* 0x009896800000895d */ /* 0x004fea0003900000 */
[----:B------:R-:W2:Y:S02]  /*6d20*/  @!P0 SYNCS.PHASECHK.TRANS64 P0, [R0+URZ+0x50], R5 ;  /* 0x00005005000085a7 */ /* 0x000ea400080010ff */
[----:B--2---:R-:W-:Y:S05]  /*6d30*/  @!P0 BRA `(.L_x_66) ;  /* 0xfffffffc00f08947 */ /* 0x004fea000383ffff */
[----:B------:R-:W-:Y:S05]  /*6d40*/  BRA `(.L_x_128) ;  /* 0xffffffc400cc7947 */ /* 0x000fea000383ffff */
.L_x_68:
[----:B------:R-:W-:-:S07]  /*6d50*/  MOV R0, UR9 ;  /* 0x0000000900007c02 */ /* 0x000fce0008000f00 */
.L_x_129:
[----:B-1----:R1:W2:Y:S02]  /*6d60*/  SYNCS.PHASECHK.TRANS64.TRYWAIT P0, [R0+URZ+0x90], R5 ;  /* 0x00009005000075a7 */ /* 0x0022a400080011ff */
[----:B--2---:R-:W-:Y:S05]  /*6d70*/  @!P0 NANOSLEEP.SYNCS 0x989680 ;  /* 0x009896800000895d */ /* 0x004fea0003900000 */
[----:B------:R-:W2:Y:S02]  /*6d80*/  @!P0 SYNCS.PHASECHK.TRANS64 P0, [R0+URZ+0x90], R5 ;  /* 0x00009005000085a7 */ /* 0x000ea400080010ff */
[----:B--2---:R-:W-:Y:S05]  /*6d90*/  @!P0 BRA `(.L_x_129) ;  /* 0xfffffffc00f08947 */ /* 0x004fea000383ffff */
[----:B------:R-:W-:Y:S05]  /*6da0*/  BRA `(.L_x_130) ;  /* 0xffffffc800187947 */ /* 0x000fea000383ffff */
.L_x_71:
[----:B------:R-:W-:Y:S07]  /*6db0*/  MOV R0, UR8 ;  /* 0x0000000800007c02 */ /* 0x000fee0008000f00 */
.L_x_131:
[----:B-1----:R1:W2:Y:S02]  /*6dc0*/  SYNCS.PHASECHK.TRANS64.TRYWAIT P0, [R0+URZ], R5 ;  /* 0x00000005000075a7 */ /* 0x0022a400080011ff */
[----:B--2---:R-:W-:Y:S05]  /*6dd0*/  @!P0 NANOSLEEP.SYNCS 0x989680 ;  /* 0x009896800000895d */ /* 0x004fea0003900000 */
[----:B------:R-:W2:Y:S02]  /*6de0*/  @!P0 SYNCS.PHASECHK.TRANS64 P0, [R0+URZ], R5 ;  /* 0x00000005000085a7 */ /* 0x000ea400080010ff */
[----:B--2---:R-:W-:Y:S05]  /*6df0*/  @!P0 BRA `(.L_x_131) ;  /* 0xfffffffc00f08947 */ /* 0x004fea000383ffff */
[----:B------:R-:W-:Y:S05]  /*6e00*/  BRA `(.L_x_70) ;  /* 0xffffffc8002c7947 */ /* 0x000fea000383ffff */
.L_x_75:
[----:B-1----:R-:W-:-:S07]  /*6e10*/  MOV R0, UR8 ;  /* 0x0000000800007c02 */ /* 0x002fce0008000f00 */
.L_x_132:
[----:B-1----:R1:W2:Y:S02]  /*6e20*/  SYNCS.PHASECHK.TRANS64.TRYWAIT P0, [R0+URZ], R3 ;  /* 0x00000003000075a7 */ /* 0x0022a400080011ff */
[----:B--2---:R-:W-:Y:S05]  /*6e30*/  @!P0 NANOSLEEP.SYNCS 0x989680 ;  /* 0x009896800000895d */ /* 0x004fea0003900000 */
[----:B------:R-:W2:Y:S02]  /*6e40*/  @!P0 SYNCS.PHASECHK.TRANS64 P0, [R0+URZ], R3 ;  /* 0x00000003000085a7 */ /* 0x000ea400080010ff */
[----:B--2---:R-:W-:Y:S05]  /*6e50*/  @!P0 BRA `(.L_x_132) ;  /* 0xfffffffc00f08947 */ /* 0x004fea000383ffff */
[----:B------:R-:W-:Y:S05]  /*6e60*/  BRA `(.L_x_133) ;  /* 0xffffffcc00207947 */ /* 0x000fea000383ffff */
.L_x_76:
[----:B------:R-:W-:-:S07]  /*6e70*/  MOV R0, UR8 ;  /* 0x0000000800007c02 */ /* 0x000fce0008000f00 */
.L_x_134:
[----:B-1----:R1:W2:Y:S02]  /*6e80*/  SYNCS.PHASECHK.TRANS64.TRYWAIT P0, [R0+URZ], R3 ;  /* 0x00000003000075a7 */ /* 0x0022a400080011ff */
[----:B--2---:R-:W-:Y:S05]  /*6e90*/  @!P0 NANOSLEEP.SYNCS 0x989680 ;  /* 0x009896800000895d */ /* 0x004fea0003900000 */
[----:B------:R-:W2:Y:S02]  /*6ea0*/  @!P0 SYNCS.PHASECHK.TRANS64 P0, [R0+URZ], R3 ;  /* 0x00000003000085a7 */ /* 0x000ea400080010ff */
[----:B--2---:R-:W-:Y:S05]  /*6eb0*/  @!P0 BRA `(.L_x_134) ;  /* 0xfffffffc00f08947 */ /* 0x004fea000383ffff */
[----:B------:R-:W-:Y:S05]  /*6ec0*/  BRA `(.L_x_135) ;  /* 0xffffffcc002c7947 */ /* 0x000fea000383ffff */
.L_x_77:
[----:B------:R-:W-:-:S07]  /*6ed0*/  MOV R0, UR8 ;  /* 0x0000000800007c02 */ /* 0x000fce0008000f00 */
.L_x_136:
[----:B-1----:R1:W2:Y:S02]  /*6ee0*/  SYNCS.PHASECHK.TRANS64.TRYWAIT P0, [R0+URZ], R3 ;  /* 0x00000003000075a7 */ /* 0x0022a400080011ff */
[----:B--2---:R-:W-:Y:S05]  /*6ef0*/  @!P0 NANOSLEEP.SYNCS 0x989680 ;  /* 0x009896800000895d */ /* 0x004fea0003900000 */
[----:B------:R-:W2:Y:S02]  /*6f00*/  @!P0 SYNCS.PHASECHK.TRANS64 P0, [R0+URZ], R3 ;  /* 0x00000003000085a7 */ /* 0x000ea400080010ff */
[----:B--2---:R-:W-:Y:S05]  /*6f10*/  @!P0 BRA `(.L_x_136) ;  /* 0xfffffffc00f08947 */ /* 0x004fea000383ffff */
[----:B------:R-:W-:Y:S05]  /*6f20*/  BRA `(.L_x_137) ;  /* 0xffffffcc00387947 */ /* 0x000fea000383ffff */
.L_x_80:
[----:B------:R-:W-:-:S07]  /*6f30*/  MOV R0, UR7 ;  /* 0x0000000700007c02 */ /* 0x000fce0008000f00 */
.L_x_138:
[----:B-1----:R1:W2:Y:S02]  /*6f40*/  SYNCS.PHASECHK.TRANS64.TRYWAIT P1, [R0+URZ+0xd0], R3 ;  /* 0x0000d003000075a7 */ /* 0x0022a400080211ff */
[----:B--2---:R-:W-:Y:S05]  /*6f50*/  @!P1 NANOSLEEP.SYNCS 0x989680 ;  /* 0x009896800000995d */ /* 0x004fea0003900000 */
[----:B------:R-:W2:Y:S02]  /*6f60*/  @!P1 SYNCS.PHASECHK.TRANS64 P1, [R0+URZ+0xd0], R3 ;  /* 0x0000d003000095a7 */ /* 0x000ea400080210ff */
[----:B--2---:R-:W-:Y:S05]  /*6f70*/  @!P1 BRA `(.L_x_138) ;  /* 0xfffffffc00f09947 */ /* 0x004fea000383ffff */
[----:B------:R-:W-:Y:S05]  /*6f80*/  BRA `(.L_x_139) ;  /* 0xffffffcc00847947 */ /* 0x000fea000383ffff */
.L_x_85:
[----:B--2---:R2:W4:Y:S02]  /*6f90*/  SYNCS.PHASECHK.TRANS64.TRYWAIT P0, [R0+URZ+0x50], R3 ;  /* 0x00005003000075a7 */ /* 0x00452400080011ff */
[----:B----4-:R-:W-:Y:S05]  /*6fa0*/  @!P0 NANOSLEEP.SYNCS 0x989680 ;  /* 0x009896800000895d */ /* 0x010fea0003900000 */
[----:B------:R-:W4:Y:S02]  /*6fb0*/  @!P0 SYNCS.PHASECHK.TRANS64 P0, [R0+URZ+0x50], R3 ;  /* 0x00005003000085a7 */ /* 0x000f2400080010ff */
[----:B----4-:R-:W-:Y:S05]  /*6fc0*/  @!P0 BRA `(.L_x_85) ;  /* 0xfffffffc00f08947 */ /* 0x010fea000383ffff */
[----:B------:R-:W-:Y:S05]  /*6fd0*/  BRA `(.L_x_140) ;  /* 0xffffffd000887947 */ /* 0x000fea000383ffff */
.L_x_88:
[----:B------:R-:W-:Y:S07]  /*6fe0*/  MOV R0, UR6 ;  /* 0x0000000600007c02 */ /* 0x000fee0008000f00 */
.L_x_141:
[----:B--2---:R2:W4:Y:S02]  /*6ff0*/  SYNCS.PHASECHK.TRANS64.TRYWAIT P0, [R0+URZ+0x48], R3 ;  /* 0x00004803000075a7 */ /* 0x00452400080011ff */
[----:B----4-:R-:W-:Y:S05]  /*7000*/  @!P0 NANOSLEEP.SYNCS 0x989680 ;  /* 0x009896800000895d */ /* 0x010fea0003900000 */
[----:B------:R-:W4:Y:S02]  /*7010*/  @!P0 SYNCS.PHASECHK.TRANS64 P0, [R0+URZ+0x48], R3 ;  /* 0x00004803000085a7 */ /* 0x000f2400080010ff */
[----:B----4-:R-:W-:Y:S05]  /*7020*/  @!P0 BRA `(.L_x_141) ;  /* 0xfffffffc00f08947 */ /* 0x010fea000383ffff */
[----:B------:R-:W-:Y:S05]  /*7030*/  BRA `(.L_x_87) ;  /* 0xffffffd400747947 */ /* 0x000fea000383ffff */
.L_x_91:
[----:B------:R-:W-:Y:S07]  /*7040*/  MOV R3, UR6 ;  /* 0x0000000600037c02 */ /* 0x000fee0008000f00 */
.L_x_142:
[----:B-1----:R1:W2:Y:S02]  /*7050*/  SYNCS.PHASECHK.TRANS64.TRYWAIT P2, [R3+URZ+0x38], R26 ;  /* 0x0000381a030075a7 */ /* 0x0022a400080411ff */
[----:B--2---:R-:W-:Y:S05]  /*7060*/  @!P2 NANOSLEEP.SYNCS 0x989680 ;  /* 0x009896800000a95d */ /* 0x004fea0003900000 */
[----:B------:R-:W2:Y:S02]  /*7070*/  @!P2 SYNCS.PHASECHK.TRANS64 P2, [R3+URZ+0x38], R26 ;  /* 0x0000381a0300a5a7 */ /* 0x000ea400080410ff */
[----:B--2---:R-:W-:Y:S05]  /*7080*/  @!P2 BRA `(.L_x_142) ;  /* 0xfffffffc00f0a947 */ /* 0x004fea000383ffff */
[----:B------:R-:W-:Y:S05]  /*7090*/  BRA `(.L_x_143) ;  /* 0xffffffd800087947 */ /* 0x000fea000383ffff */
.L_x_94:
[----:B--2---:R2:W4:Y:S02]  /*70a0*/  SYNCS.PHASECHK.TRANS64.TRYWAIT P0, [R0+URZ+0x50], R3 ;  /* 0x00005003000075a7 */ /* 0x00452400080011ff */
[----:B----4-:R-:W-:Y:S05]  /*70b0*/  @!P0 NANOSLEEP.SYNCS 0x989680 ;  /* 0x009896800000895d */ /* 0x010fea0003900000 */
[----:B------:R-:W4:Y:S02]  /*70c0*/  @!P0 SYNCS.PHASECHK.TRANS64 P0, [R0+URZ+0x50], R3 ;  /* 0x00005003000085a7 */ /* 0x000f2400080010ff */
[----:B----4-:R-:W-:Y:S05]  /*70d0*/  @!P0 BRA `(.L_x_94) ;  /* 0xfffffffc00f08947 */ /* 0x010fea000383ffff */
[----:B------:R-:W-:Y:S05]  /*70e0*/  BRA `(.L_x_144) ;  /* 0xffffffdc00687947 */ /* 0x000fea000383ffff */
.L_x_105:
[----:B-1----:R-:W-:Y:S04]  /*70f0*/  MOV R0, UR43 ;  /* 0x0000002b00007c02 */ /* 0x002fe80008000f00 */
[----:B------:R1:W2:Y:S03]  /*7100*/  SYNCS.PHASECHK.TRANS64.TRYWAIT P1, [R0+URZ+0x30], R3 ;  /* 0x00003003000075a7 */ /* 0x0002a600080211ff */
[----:B--2---:R-:W-:Y:S05]  /*7110*/  @!P1 NANOSLEEP.SYNCS 0x989680 ;  /* 0x009896800000995d */ /* 0x004fea0003900000 */
[----:B------:R-:W2:Y:S02]  /*7120*/  @!P1 SYNCS.PHASECHK.TRANS64 P1, [R0+URZ+0x30], R3 ;  /* 0x00003003000095a7 */ /* 0x000ea400080210ff */
[----:B--2---:R-:W-:Y:S05]  /*7130*/  @!P1 BRA `(.L_x_105) ;  /* 0xfffffffc00ec9947 */ /* 0x004fea000383ffff */
[----:B------:R-:W-:Y:S05]  /*7140*/  BRA `(.L_x_104) ;  /* 0xffffffe800487947 */ /* 0x000fea000383ffff */
.L_x_107:
[----:B------:R1:W1:Y:S02]  /*7150*/  SYNCS.PHASECHK.TRANS64.TRYWAIT P1, [R113+URZ+0x70], R2 ;  /* 0x00007002710075a7 */ /* 0x00026400080211ff */
[----:B-1----:R-:W-:Y:S05]  /*7160*/  @!P1 NANOSLEEP.SYNCS 0x989680 ;  /* 0x009896800000995d */ /* 0x002fea0003900000 */
[----:B------:R-:W1:Y:S02]  /*7170*/  @!P1 SYNCS.PHASECHK.TRANS64 P1, [R113+URZ+0x70], R2 ;  /* 0x00007002710095a7 */ /* 0x000e6400080210ff */
[----:B-1----:R-:W-:Y:S05]  /*7180*/  @!P1 BRA `(.L_x_107) ;  /* 0xfffffffc00f09947 */ /* 0x002fea000383ffff */
[----:B------:R-:W-:Y:S05]  /*7190*/  BRA `(.L_x_106) ;  /* 0xffffffe800847947 */ /* 0x000fea000383ffff */
        .weak           $__internal_0_$__cuda_sm10x_tcgen05_guardrail_trap_col_being_dealloced_not_returned_by_alloc
        .type           $__internal_0_$__cuda_sm10x_tcgen05_guardrail_trap_col_being_dealloced_not_returned_by_alloc,@function
        .size           $__internal_0_$__cuda_sm10x_tcgen05_guardrail_trap_col_being_dealloced_not_returned_by_alloc,($__internal_1_$__cuda_sm10x_tcgen05_guardrail_trap_phase_invalid_during_alloc - $__internal_0_$__cuda_sm10x_tcgen05_guardrail_trap_col_being_dealloced_not_returned_by_alloc)
$__internal_0_$__cuda_sm10x_tcgen05_guardrail_trap_col_being_dealloced_not_returned_by_alloc:
[----:B------:R-:W-:Y:S05]  /*71a0*/  BPT.TRAP 0x1 ;  /* 0x000000040000795c */ /* 0x000fea0000300000 */
[----:B------:R-:W-:-:S04]  /*71b0*/  HFMA2 R3, -RZ, RZ, 0, 0 ;  /* 0x00000000ff037431 */ /* 0x000fc800000001ff */
[----:B------:R-:W-:Y:S05]  /*71c0*/  RET.REL.NODEC R2 `(_ZN7cutlass13device_kernelINS_4gemm6kernel13GemmUniversalIN4cute5tupleIJiiiiEEENS1_10collective13CollectiveMmaINS1_35MainloopSm100TmaUmmaWarpSpecializedILi3ELi2ELi4ENS5_IJNS4_1CILi2EEENSA_ILi1EEESC_EEEEENS5_IJNSA_ILi128EEENSA_ILi64EEESF_EEEaNS5_IJlSC_lEEEaSI_NS4_8TiledMMAINS4_8MMA_AtomIJNS4_21SM100_MMA_S8_2x1SM_SSIaaiLi128ELi64ELNS4_4UMMA5MajorE0ELSN_0ELNSM_8SaturateE0EEEEEENS4_6LayoutINS5_IJSC_SC_SC_EEENS5_IJNSA_ILi0EEEST_ST_EEEEENS5_IJNS4_10UnderscoreESW_SW_EEEEENS4_18SM100_TMA_2SM_LOADENS4_14ComposedLayoutINS4_7SwizzleILi3ELi4ELi3EEENS4_18smem_ptr_flag_bitsILi8EEENSR_INS5_IJNSA_ILi8EEESF_EEENS5_IJSF_SC_EEEEEEEvNS4_8identityESZ_S19_vS1A_EENS_8epilogue10collective18CollectiveEpilogueINS1C_23Sm100TmaWarpSpecializedILi1ELi1ELi32ELb0ELb0EEEJNS5_IJSG_SG_SF_EEENS5_IJNSR_ISG_SC_EES1I_EEEaSI_aSI_NS1C_6fusion15FusionCallbacksIS1G_NS1K_17LinearCombinationIaiaiLNS_15FloatRoundStyleE2EEES1H_S1J_JEEENS4_5SM1004TMEM4LOAD26SM100_TMEM_LOAD_32dp32b32xENS4_13SM90_TMA_LOADENS10_INS11_ILi2ELi4ELi3EEES14_NSR_INS5_IJS15_SG_EEENS5_IJSG_SC_EEEEEEENS4_39AutoVectorizingCopyWithAssumedAlignmentILi128EEENS4_14SM90_TMA_STOREES1Z_S21_S21_EEEvvEEEEvNT_6ParamsE) ;  /* 0xffffff8c028c7950 */ /* 0x000fea0003c3ffff */
        .weak           $__internal_1_$__cuda_sm10x_tcgen05_guardrail_trap_phase_invalid_during_alloc
        .type           $__internal_1_$__cuda_sm10x_tcgen05_guardrail_trap_phase_invalid_during_alloc,@function
        .size           $__internal_1_$__cuda_sm10x_tcgen05_guardrail_trap_phase_invalid_during_alloc,($__internal_2_$__cuda_sm10x_tcgen05_guardrail_trap_unallocated_columns_being_dealloced - $__internal_1_$__cuda_sm10x_tcgen05_guardrail_trap_phase_invalid_during_alloc)
$__internal_1_$__cuda_sm10x_tcgen05_guardrail_trap_phase_invalid_during_alloc:
[----:B------:R-:W-:Y:S05]  /*71d0*/  BPT.TRAP 0x1 ;  /* 0x000000040000795c */ /* 0x000fea0000300000 */
[----:B------:R-:W-:-:S04]  /*71e0*/  MOV R3, 0x0 ;  /* 0x0000000000037802 */ /* 0x000fc80000000f00 */
[----:B------:R-:W-:Y:S05]  /*71f0*/  RET.REL.NODEC R2 `(_ZN7cutlass13device_kernelINS_4gemm6kernel13GemmUniversalIN4cute5tupleIJiiiiEEENS1_10collective13CollectiveMmaINS1_35MainloopSm100TmaUmmaWarpSpecializedILi3ELi2ELi4ENS5_IJNS4_1CILi2EEENSA_ILi1EEESC_EEEEENS5_IJNSA_ILi128EEENSA_ILi64EEESF_EEEaNS5_IJlSC_lEEEaSI_NS4_8TiledMMAINS4_8MMA_AtomIJNS4_21SM100_MMA_S8_2x1SM_SSIaaiLi128ELi64ELNS4_4UMMA5MajorE0ELSN_0ELNSM_8SaturateE0EEEEEENS4_6LayoutINS5_IJSC_SC_SC_EEENS5_IJNSA_ILi0EEEST_ST_EEEEENS5_IJNS4_10UnderscoreESW_SW_EEEEENS4_18SM100_TMA_2SM_LOADENS4_14ComposedLayoutINS4_7SwizzleILi3ELi4ELi3EEENS4_18smem_ptr_flag_bitsILi8EEENSR_INS5_IJNSA_ILi8EEESF_EEENS5_IJSF_SC_EEEEEEEvNS4_8identityESZ_S19_vS1A_EENS_8epilogue10collective18CollectiveEpilogueINS1C_23Sm100TmaWarpSpecializedILi1ELi1ELi32ELb0ELb0EEEJNS5_IJSG_SG_SF_EEENS5_IJNSR_ISG_SC_EES1I_EEEaSI_aSI_NS1C_6fusion15FusionCallbacksIS1G_NS1K_17LinearCombinationIaiaiLNS_15FloatRoundStyleE2EEES1H_S1J_JEEENS4_5SM1004TMEM4LOAD26SM100_TMEM_LOAD_32dp32b32xENS4_13SM90_TMA_LOADENS10_INS11_ILi2ELi4ELi3EEES14_NSR_INS5_IJS15_SG_EEENS5_IJSG_SC_EEEEEEENS4_39AutoVectorizingCopyWithAssumedAlignmentILi128EEENS4_14SM90_TMA_STOREES1Z_S21_S21_EEEvvEEEEvNT_6ParamsE) ;  /* 0xffffff8c02807950 */ /* 0x000fea0003c3ffff */
        .weak           $__internal_2_$__cuda_sm10x_tcgen05_guardrail_trap_unallocated_columns_being_dealloced
        .type           $__internal_2_$__cuda_sm10x_tcgen05_guardrail_trap_unallocated_columns_being_dealloced,@function
        .size           $__internal_2_$__cuda_sm10x_tcgen05_guardrail_trap_unallocated_columns_being_dealloced,(.L_x_146 - $__internal_2_$__cuda_sm10x_tcgen05_guardrail_trap_unallocated_columns_being_dealloced)
$__internal_2_$__cuda_sm10x_tcgen05_guardrail_trap_unallocated_columns_being_dealloced:
[----:B------:R-:W-:Y:S05]  /*7200*/  BPT.TRAP 0x1 ;  /* 0x000000040000795c */ /* 0x000fea0000300000 */
[----:B------:R-:W-:-:S04]  /*7210*/  HFMA2 R3, -RZ, RZ, 0, 0 ;  /* 0x00000000ff037431 */ /* 0x000fc800000001ff */
[----:B------:R-:W-:Y:S05]  /*7220*/  RET.REL.NODEC R2 `(_ZN7cutlass13device_kernelINS_4gemm6kernel13GemmUniversalIN4cute5tupleIJiiiiEEENS1_10collective13CollectiveMmaINS1_35MainloopSm100TmaUmmaWarpSpecializedILi3ELi2ELi4ENS5_IJNS4_1CILi2EEENSA_ILi1EEESC_EEEEENS5_IJNSA_ILi128EEENSA_ILi64EEESF_EEEaNS5_IJlSC_lEEEaSI_NS4_8TiledMMAINS4_8MMA_AtomIJNS4_21SM100_MMA_S8_2x1SM_SSIaaiLi128ELi64ELNS4_4UMMA5MajorE0ELSN_0ELNSM_8SaturateE0EEEEEENS4_6LayoutINS5_IJSC_SC_SC_EEENS5_IJNSA_ILi0EEEST_ST_EEEEENS5_IJNS4_10UnderscoreESW_SW_EEEEENS4_18SM100_TMA_2SM_LOADENS4_14ComposedLayoutINS4_7SwizzleILi3ELi4ELi3EEENS4_18smem_ptr_flag_bitsILi8EEENSR_INS5_IJNSA_ILi8EEESF_EEENS5_IJSF_SC_EEEEEEEvNS4_8identityESZ_S19_vS1A_EENS_8epilogue10collective18CollectiveEpilogueINS1C_23Sm100TmaWarpSpecializedILi1ELi1ELi32ELb0ELb0EEEJNS5_IJSG_SG_SF_EEENS5_IJNSR_ISG_SC_EES1I_EEEaSI_aSI_NS1C_6fusion15FusionCallbacksIS1G_NS1K_17LinearCombinationIaiaiLNS_15FloatRoundStyleE2EEES1H_S1J_JEEENS4_5SM1004TMEM4LOAD26SM100_TMEM_LOAD_32dp32b32xENS4_13SM90_TMA_LOADENS10_INS11_ILi2ELi4ELi3EEES14_NSR_INS5_IJS15_SG_EEENS5_IJSG_SC_EEEEEEENS4_39AutoVectorizingCopyWithAssumedAlignmentILi128EEENS4_14SM90_TMA_STOREES1Z_S21_S21_EEEvvEEEEvNT_6ParamsE) ;  /* 0xffffff8c02747950 */ /* 0x000fea0003c3ffff */
.L_x_145:
[----:B------:R-:W-:-:S00]  /*7230*/  BRA `(.L_x_145) ;  /* 0xfffffffc00fc7947 */ /* 0x000fc0000383ffff */
[----:B------:R-:W-:-:S00]  /*7240*/  NOP ;  /* 0x0000000000007918 */ /* 0x000fc00000000000 */
        /* <DEDUP_REMOVED lines=11> */
.L_x_146:


//--------------------- .nv.global.init           --------------------------
	.section	.nv.global.init,"aw",@progbits
.nv.global.init:
	.type		$str$27,@object
	.size		$str$27,($str$28 - $str$27)
$str$27:
        /*0000*/ 	.byte	0x28, 0x61, 0x64, 0x64, 0x72, 0x65, 0x73, 0x73, 0x20, 0x26, 0x20, 0x6d, 0x61, 0x73, 0x6b, 0x29
        /*0010*/ 	.byte	0x20, 0x3d, 0x3d, 0x20, 0x30, 0x00
	.type		$str$28,@object
	.size		$str$28,($str$26 - $str$28)
$str$28:
        /*0016*/ 	.byte	0x2f, 0x74, 0x6d, 0x70, 0x2f, 0x63, 0x75, 0x74, 0x6c, 0x61, 0x73, 0x73, 0x5f, 0x73, 0x77, 0x65
        /*0026*/ 	.byte	0x65, 0x70, 0x5f, 0x73, 0x72, 0x63, 0x2f, 0x69, 0x6e, 0x63, 0x6c, 0x75, 0x64, 0x65, 0x2f, 0x63
        /*0036*/ 	.byte	0x75, 0x74, 0x65, 0x2f, 0x70, 0x6f, 0x69, 0x6e, 0x74, 0x65, 0x72, 0x5f, 0x66, 0x6c, 0x61, 0x67
        /*0046*/ 	.byte	0x67, 0x65, 0x64, 0x2e, 0x68, 0x70, 0x70, 0x00
	.type		$str$26,@object
	.size		$str$26,($str$25 - $str$26)
$str$26:
        /*004e*/ 	.byte	0x2f, 0x74, 0x6d, 0x70, 0x2f, 0x63, 0x75, 0x74, 0x6c, 0x61, 0x73, 0x73, 0x5f, 0x73, 0x77, 0x65
        /*005e*/ 	.byte	0x65, 0x70, 0x5f, 0x73, 0x72, 0x63, 0x2f, 0x69, 0x6e, 0x63, 0x6c, 0x75, 0x64, 0x65, 0x2f, 0x63
        /*006e*/ 	.byte	0x75, 0x74, 0x65, 0x2f, 0x61, 0x74, 0x6f, 0x6d, 0x2f, 0x63, 0x6f, 0x70, 0x79, 0x5f, 0x74, 0x72
        /*007e*/ 	.byte	0x61, 0x69, 0x74, 0x73, 0x5f, 0x73, 0x6d, 0x31, 0x30, 0x30, 0x2e, 0x68, 0x70, 0x70, 0x00
	.type		$str$25,@object
	.size		$str$25,(__unnamed_1 - $str$25)
$str$25:
        /*008d*/ 	.byte	0x28, 0x28, 0x75, 0x69, 0x6e, 0x74, 0x33, 0x32, 0x5f, 0x74, 0x28, 0x74, 0x68, 0x72, 0x65, 0x61
        /*009d*/ 	.byte	0x64, 0x49, 0x64, 0x78, 0x2e, 0x78, 0x29, 0x20, 0x2f, 0x20, 0x33, 0x32, 0x29, 0x20, 0x25, 0x20
        /*00ad*/ 	.byte	0x34, 0x29, 0x20, 0x3d, 0x3d, 0x20, 0x28, 0x28, 0x28, 0x74, 0x6d, 0x65, 0x6d, 0x5f, 0x61, 0x64
        /*00bd*/ 	.byte	0x64, 0x72, 0x20, 0x3e, 0x3e, 0x20, 0x31, 0x36, 0x29, 0x20, 0x2f, 0x20, 0x33, 0x32, 0x29, 0x20
        /*00cd*/ 	.byte	0x25, 0x20, 0x34, 0x29, 0x00
	.type		__unnamed_1,@object
	.size		__unnamed_1,(__unnamed_2 - __unnamed_1)
__unnamed_1:
        /*00d2*/ 	.byte	0x61, 0x75, 0x74, 0x6f, 0x20, 0x63, 0x75, 0x74, 0x65, 0x3a, 0x3a, 0x61, 0x73, 0x5f, 0x70, 0x6f
        /* <DEDUP_REMOVED lines=24> */
        /*0262*/ 	.byte	0x00
	.type		__unnamed_2,@object
	.size		__unnamed_2,(.L_2 - __unnamed_2)
__unnamed_2:
        /* <DEDUP_REMOVED lines=41> */
.L_2:


//--------------------- .nv.shared._ZN7cutlass13device_kernelINS_4gemm6kernel13GemmUniversalIN4cute5tupleIJiiiiEEENS1_10collective13CollectiveMmaINS1_35MainloopSm100TmaUmmaWarpSpecializedILi3ELi2ELi4ENS5_IJNS4_1CILi2EEENSA_ILi1EEESC_EEEEENS5_IJNSA_ILi128EEENSA_ILi64EEESF_EEEaNS5_IJlSC_lEEEaSI_NS4_8TiledMMAINS4_8MMA_AtomIJNS4_21SM100_MMA_S8_2x1SM_SSIaaiLi128ELi64ELNS4_4UMMA5MajorE0ELSN_0ELNSM_8SaturateE0EEEEEENS4_6LayoutINS5_IJSC_SC_SC_EEENS5_IJNSA_ILi0EEEST_ST_EEEEENS5_IJNS4_10UnderscoreESW_SW_EEEEENS4_18SM100_TMA_2SM_LOADENS4_14ComposedLayoutINS4_7SwizzleILi3ELi4ELi3EEENS4_18smem_ptr_flag_bitsILi8EEENSR_INS5_IJNSA_ILi8EEESF_EEENS5_IJSF_SC_EEEEEEEvNS4_8identityESZ_S19_vS1A_EENS_8epilogue10collective18CollectiveEpilogueINS1C_23Sm100TmaWarpSpecializedILi1ELi1ELi32ELb0ELb0EEEJNS5_IJSG_SG_SF_EEENS5_IJNSR_ISG_SC_EES1I_EEEaSI_aSI_NS1C_6fusion15FusionCallbacksIS1G_NS1K_17LinearCombinationIaiaiLNS_15FloatRoundStyleE2EEES1H_S1J_JEEENS4_5SM1004TMEM4LOAD26SM100_TMEM_LOAD_32dp32b32xENS4_13SM90_TMA_LOADENS10_INS11_ILi2ELi4ELi3EEES14_NSR_INS5_IJS15_SG_EEENS5_IJSG_SC_EEEEEEENS4_39AutoVectorizingCopyWithAssumedAlignmentILi128EEENS4_14SM90_TMA_STOREES1Z_S21_S21_EEEvvEEEEvNT_6ParamsE --------------------------
	.section	.nv.shared._ZN7cutlass13device_kernelINS_4gemm6kernel13GemmUniversalIN4cute5tupleIJiiiiEEENS1_10collective13CollectiveMmaINS1_35MainloopSm100TmaUmmaWarpSpecializedILi3ELi2ELi4ENS5_IJNS4_1CILi2EEENSA_ILi1EEESC_EEEEENS5_IJNSA_ILi128EEENSA_ILi64EEESF_EEEaNS5_IJlSC_lEEEaSI_NS4_8TiledMMAINS4_8MMA_AtomIJNS4_21SM100_MMA_S8_2x1SM_SSIaaiLi128ELi64ELNS4_4UMMA5MajorE0ELSN_0ELNSM_8SaturateE0EEEEEENS4_6LayoutINS5_IJSC_SC_SC_EEENS5_IJNSA_ILi0EEEST_ST_EEEEENS5_IJNS4_10UnderscoreESW_SW_EEEEENS4_18SM100_TMA_2SM_LOADENS4_14ComposedLayoutINS4_7SwizzleILi3ELi4ELi3EEENS4_18smem_ptr_flag_bitsILi8EEENSR_INS5_IJNSA_ILi8EEESF_EEENS5_IJSF_SC_EEEEEEEvNS4_8identityESZ_S19_vS1A_EENS_8epilogue10collective18CollectiveEpilogueINS1C_23Sm100TmaWarpSpecializedILi1ELi1ELi32ELb0ELb0EEEJNS5_IJSG_SG_SF_EEENS5_IJNSR_ISG_SC_EES1I_EEEaSI_aSI_NS1C_6fusion15FusionCallbacksIS1G_NS1K_17LinearCombinationIaiaiLNS_15FloatRoundStyleE2EEES1H_S1J_JEEENS4_5SM1004TMEM4LOAD26SM100_TMEM_LOAD_32dp32b32xENS4_13SM90_TMA_LOADENS10_INS11_ILi2ELi4ELi3EEES14_NSR_INS5_IJS15_SG_EEENS5_IJSG_SC_EEEEEEENS4_39AutoVectorizingCopyWithAssumedAlignmentILi128EEENS4_14SM90_TMA_STOREES1Z_S21_S21_EEEvvEEEEvNT_6ParamsE,"aw",@nobits
	.sectionflags	@""
	.align	16
	.zero		1024


//--------------------- .nv.shared.reserved.0     --------------------------
	.section	.nv.shared.reserved.0,"aw",@nobits
	.weak		__nv_reservedSMEM_offset_0_alias
	.size		__nv_reservedSMEM_offset_0_alias, 0, 64
	.other		__nv_reservedSMEM_offset_0_alias,@"STO_CUDA_RESERVED_SHARED STV_DEFAULT"
__nv_reservedSMEM_offset_0_alias:
	.zero		0
.nv.shared.reserved.0:
	.zero		64
	.weak		__nv_reservedSMEM_tcgen05_partition
	.type		__nv_reservedSMEM_tcgen05_partition,@object
	.size		__nv_reservedSMEM_tcgen05_partition,(.L_0 - __nv_reservedSMEM_tcgen05_partition)
__nv_reservedSMEM_tcgen05_partition:
	.zero		32
.L_0:


//--------------------- .nv.global                --------------------------
	.section	.nv.global,"aw",@nobits
.nv.global:
	.type		_ZN40_INTERNAL_3b83402d_4_k_cu_620c34ab_105074cute1_E,@object
	.size		_ZN40_INTERNAL_3b83402d_4_k_cu_620c34ab_105074cute1_E,(_ZN40_INTERNAL_3b83402d_4_k_cu_620c34ab_105074cuda3std3__45__cpo6cbeginE - _ZN40_INTERNAL_3b83402d_4_k_cu_620c34ab_105074cute1_E)
_ZN40_INTERNAL_3b83402d_4_k_cu_620c34ab_105074cute1_E:
	.zero		1
	.type		_ZN40_INTERNAL_3b83402d_4_k_cu_620c34ab_105074cuda3std3__45__cpo6cbeginE,@object
	.size		_ZN40_INTERNAL_3b83402d_4_k_cu_620c34ab_105074cuda3std3__45__cpo6cbeginE,(_ZN40_INTERNAL_3b83402d_4_k_cu_620c34ab_105074cuda3std3__48in_placeE - _ZN40_INTERNAL_3b83402d_4_k_cu_620c34ab_105074cuda3std3__45__cpo6cbeginE)
_ZN40_INTERNAL_3b83402d_4_k_cu_620c34ab_105074cuda3std3__45__cpo6cbeginE:
	.zero		1
	.type		_ZN40_INTERNAL_3b83402d_4_k_cu_620c34ab_105074cuda3std3__48in_placeE,@object
	.size		_ZN40_INTERNAL_3b83402d_4_k_cu_620c34ab_105074cuda3std3__48in_placeE,(_ZN40_INTERNAL_3b83402d_4_k_cu_620c34ab_105074cuda3std6ranges3__45__cpo9iter_moveE - _ZN40_INTERNAL_3b83402d_4_k_cu_620c34ab_105074cuda3std3__48in_placeE)
_ZN40_INTERNAL_3b83402d_4_k_cu_620c34ab_105074cuda3std3__48in_placeE:
	.zero		1
	.type		_ZN40_INTERNAL_3b83402d_4_k_cu_620c34ab_105074cuda3std6ranges3__45__cpo9iter_moveE,@object
	.size		_ZN40_INTERNAL_3b83402d_4_k_cu_620c34ab_105074cuda3std6ranges3__45__cpo9iter_moveE,(_ZN40_INTERNAL_3b83402d_4_k_cu_620c34ab_105074cuda3std3__45__cpo5beginE - _ZN40_INTERNAL_3b83402d_4_k_cu_620c34ab_105074cuda3std6ranges3__45__cpo9iter_moveE)
_ZN40_INTERNAL_3b83402d_4_k_cu_620c34ab_105074cuda3std6ranges3__45__cpo9iter_moveE:
	.zero		1
	.type		_ZN40_INTERNAL_3b83402d_4_k_cu_620c34ab_105074cuda3std3__45__cpo5beginE,@object
	.size		_ZN40_INTERNAL_3b83402d_4_k_cu_620c34ab_105074cuda3std3__45__cpo5beginE,(_ZN40_INTERNAL_3b83402d_4_k_cu_620c34ab_105074cuda3std3__442_GLOBAL__N__3b83402d_4_k_cu_620c34ab_105076ignoreE - _ZN40_INTERNAL_3b83402d_4_k_cu_620c34ab_105074cuda3std3__45__cpo5beginE)
_ZN40_INTERNAL_3b83402d_4_k_cu_620c34ab_105074cuda3std3__45__cpo5beginE:
	.zero		1
	.type		_ZN40_INTERNAL_3b83402d_4_k_cu_620c34ab_105074cuda3std3__442_GLOBAL__N__3b83402d_4_k_cu_620c34ab_105076ignoreE,@object
	.size		_ZN40_INTERNAL_3b83402d_4_k_cu_620c34ab_105074cuda3std3__442_GLOBAL__N__3b83402d_4_k_cu_620c34ab_105076ignoreE,(_ZN40_INTERNAL_3b83402d_4_k_cu_620c34ab_105074cute7productE - _ZN40_INTERNAL_3b83402d_4_k_cu_620c34ab_105074cuda3std3__442_GLOBAL__N__3b83402d_4_k_cu_620c34ab_105076ignoreE)
_ZN40_INTERNAL_3b83402d_4_k_cu_620c34ab_105074cuda3std3__442_GLOBAL__N__3b83402d_4_k_cu_620c34ab_105076ignoreE:
	.zero		1
	.type		_ZN40_INTERNAL_3b83402d_4_k_cu_620c34ab_105074cute7productE,@object
	.size		_ZN40_INTERNAL_3b83402d_4_k_cu_620c34ab_105074cute7productE,(_ZN40_INTERNAL_3b83402d_4_k_cu_620c34ab_105074cuda3std3__45__cpo3endE - _ZN40_INTERNAL_3b83402d_4_k_cu_620c34ab_105074cute7productE)
_ZN40_INTERNAL_3b83402d_4_k_cu_620c34ab_105074cute7productE:
	.zero		1
	.type		_ZN40_INTERNAL_3b83402d_4_k_cu_620c34ab_105074cuda3std3__45__cpo3endE,@object
	.size		_ZN40_INTERNAL_3b83402d_4_k_cu_620c34ab_105074cuda3std3__45__cpo3endE,(_ZN40_INTERNAL_3b83402d_4_k_cu_620c34ab_105074cuda3std3__419piecewise_constructE - _ZN40_INTERNAL_3b83402d_4_k_cu_620c34ab_105074cuda3std3__45__cpo3endE)
_ZN40_INTERNAL_3b83402d_4_k_cu_620c34ab_105074cuda3std3__45__cpo3endE:
	.zero		1
	.type		_ZN40_INTERNAL_3b83402d_4_k_cu_620c34ab_105074cuda3std3__419piecewise_constructE,@object
	.size		_ZN40_INTERNAL_3b83402d_4_k_cu_620c34ab_105074cuda3std3__419piecewise_constructE,(_ZN40_INTERNAL_3b83402d_4_k_cu_620c34ab_105074cuda3std3__45__cpo4cendE - _ZN40_INTERNAL_3b83402d_4_k_cu_620c34ab_105074cuda3std3__419piecewise_constructE)
_ZN40_INTERNAL_3b83402d_4_k_cu_620c34ab_105074cuda3std3__419piecewise_constructE:
	.zero		1
	.type		_ZN40_INTERNAL_3b83402d_4_k_cu_620c34ab_105074cuda3std3__45__cpo4cendE,@object
	.size		_ZN40_INTERNAL_3b83402d_4_k_cu_620c34ab_105074cuda3std3__45__cpo4cendE,(_ZN40_INTERNAL_3b83402d_4_k_cu_620c34ab_105074cuda3std6ranges3__45__cpo4swapE - _ZN40_INTERNAL_3b83402d_4_k_cu_620c34ab_105074cuda3std3__45__cpo4cendE)
_ZN40_INTERNAL_3b83402d_4_k_cu_620c34ab_105074cuda3std3__45__cpo4cendE:
	.zero		1
	.type		_ZN40_INTERNAL_3b83402d_4_k_cu_620c34ab_105074cuda3std6ranges3__45__cpo4swapE,@object
	.size		_ZN40_INTERNAL_3b83402d_4_k_cu_620c34ab_105074cuda3std6ranges3__45__cpo4swapE,(.L_10 - _ZN40_INTERNAL_3b83402d_4_k_cu_620c34ab_105074cuda3std6ranges3__45__cpo4swapE)
_ZN40_INTERNAL_3b83402d_4_k_cu_620c34ab_105074cuda3std6ranges3__45__cpo4swapE:
	.zero		1
.L_10:


//--------------------- .nv.constant0._ZN7cutlass13device_kernelINS_4gemm6kernel13GemmUniversalIN4cute5tupleIJiiiiEEENS1_10collective13CollectiveMmaINS1_35MainloopSm100TmaUmmaWarpSpecializedILi3ELi2ELi4ENS5_IJNS4_1CILi2EEENSA_ILi1EEESC_EEEEENS5_IJNSA_ILi128EEENSA_ILi64EEESF_EEEaNS5_IJlSC_lEEEaSI_NS4_8TiledMMAINS4_8MMA_AtomIJNS4_21SM100_MMA_S8_2x1SM_SSIaaiLi128ELi64ELNS4_4UMMA5MajorE0ELSN_0ELNSM_8SaturateE0EEEEEENS4_6LayoutINS5_IJSC_SC_SC_EEENS5_IJNSA_ILi0EEEST_ST_EEEEENS5_IJNS4_10UnderscoreESW_SW_EEEEENS4_18SM100_TMA_2SM_LOADENS4_14ComposedLayoutINS4_7SwizzleILi3ELi4ELi3EEENS4_18smem_ptr_flag_bitsILi8EEENSR_INS5_IJNSA_ILi8EEESF_EEENS5_IJSF_SC_EEEEEEEvNS4_8identityESZ_S19_vS1A_EENS_8epilogue10collective18CollectiveEpilogueINS1C_23Sm100TmaWarpSpecializedILi1ELi1ELi32ELb0ELb0EEEJNS5_IJSG_SG_SF_EEENS5_IJNSR_ISG_SC_EES1I_EEEaSI_aSI_NS1C_6fusion15FusionCallbacksIS1G_NS1K_17LinearCombinationIaiaiLNS_15FloatRoundStyleE2EEES1H_S1J_JEEENS4_5SM1004TMEM4LOAD26SM100_TMEM_LOAD_32dp32b32xENS4_13SM90_TMA_LOADENS10_INS11_ILi2ELi4ELi3EEES14_NSR_INS5_IJS15_SG_EEENS5_IJSG_SC_EEEEEEENS4_39AutoVectorizingCopyWithAssumedAlignmentILi128EEENS4_14SM90_TMA_STOREES1Z_S21_S21_EEEvvEEEEvNT_6ParamsE --------------------------
	.section	.nv.constant0._ZN7cutlass13device_kernelINS_4gemm6kernel13GemmUniversalIN4cute5tupleIJiiiiEEENS1_10collective13CollectiveMmaINS1_35MainloopSm100TmaUmmaWarpSpecializedILi3ELi2ELi4ENS5_IJNS4_1CILi2EEENSA_ILi1EEESC_EEEEENS5_IJNSA_ILi128EEENSA_ILi64EEESF_EEEaNS5_IJlSC_lEEEaSI_NS4_8TiledMMAINS4_8MMA_AtomIJNS4_21SM100_MMA_S8_2x1SM_SSIaaiLi128ELi64ELNS4_4UMMA5MajorE0ELSN_0ELNSM_8SaturateE0EEEEEENS4_6LayoutINS5_IJSC_SC_SC_EEENS5_IJNSA_ILi0EEEST_ST_EEEEENS5_IJNS4_10UnderscoreESW_SW_EEEEENS4_18SM100_TMA_2SM_LOADENS4_14ComposedLayoutINS4_7SwizzleILi3ELi4ELi3EEENS4_18smem_ptr_flag_bitsILi8EEENSR_INS5_IJNSA_ILi8EEESF_EEENS5_IJSF_SC_EEEEEEEvNS4_8identityESZ_S19_vS1A_EENS_8epilogue10collective18CollectiveEpilogueINS1C_23Sm100TmaWarpSpecializedILi1ELi1ELi32ELb0ELb0EEEJNS5_IJSG_SG_SF_EEENS5_IJNSR_ISG_SC_EES1I_EEEaSI_aSI_NS1C_6fusion15FusionCallbacksIS1G_NS1K_17LinearCombinationIaiaiLNS_15FloatRoundStyleE2EEES1H_S1J_JEEENS4_5SM1004TMEM4LOAD26SM100_TMEM_LOAD_32dp32b32xENS4_13SM90_TMA_LOADENS10_INS11_ILi2ELi4ELi3EEES14_NSR_INS5_IJS15_SG_EEENS5_IJSG_SC_EEEEEEENS4_39AutoVectorizingCopyWithAssumedAlignmentILi128EEENS4_14SM90_TMA_STOREES1Z_S21_S21_EEEvvEEEEvNT_6ParamsE,"a",@progbits
	.sectionflags	@""
	.align	4
.nv.constant0._ZN7cutlass13device_kernelINS_4gemm6kernel13GemmUniversalIN4cute5tupleIJiiiiEEENS1_10collective13CollectiveMmaINS1_35MainloopSm100TmaUmmaWarpSpecializedILi3ELi2ELi4ENS5_IJNS4_1CILi2EEENSA_ILi1EEESC_EEEEENS5_IJNSA_ILi128EEENSA_ILi64EEESF_EEEaNS5_IJlSC_lEEEaSI_NS4_8TiledMMAINS4_8MMA_AtomIJNS4_21SM100_MMA_S8_2x1SM_SSIaaiLi128ELi64ELNS4_4UMMA5MajorE0ELSN_0ELNSM_8SaturateE0EEEEEENS4_6LayoutINS5_IJSC_SC_SC_EEENS5_IJNSA_ILi0EEEST_ST_EEEEENS5_IJNS4_10UnderscoreESW_SW_EEEEENS4_18SM100_TMA_2SM_LOADENS4_14ComposedLayoutINS4_7SwizzleILi3ELi4ELi3EEENS4_18smem_ptr_flag_bitsILi8EEENSR_INS5_IJNSA_ILi8EEESF_EEENS5_IJSF_SC_EEEEEEEvNS4_8identityESZ_S19_vS1A_EENS_8epilogue10collective18CollectiveEpilogueINS1C_23Sm100TmaWarpSpecializedILi1ELi1ELi32ELb0ELb0EEEJNS5_IJSG_SG_SF_EEENS5_IJNSR_ISG_SC_EES1I_EEEaSI_aSI_NS1C_6fusion15FusionCallbacksIS1G_NS1K_17LinearCombinationIaiaiLNS_15FloatRoundStyleE2EEES1H_S1J_JEEENS4_5SM1004TMEM4LOAD26SM100_TMEM_LOAD_32dp32b32xENS4_13SM90_TMA_LOADENS10_INS11_ILi2ELi4ELi3EEES14_NSR_INS5_IJS15_SG_EEENS5_IJSG_SC_EEEEEEENS4_39AutoVectorizingCopyWithAssumedAlignmentILi128EEENS4_14SM90_TMA_STOREES1Z_S21_S21_EEEvvEEEEvNT_6ParamsE:
	.zero		2944


//--------------------- SYMBOLS --------------------------

	.type		.nv.reservedSmem.offset0,@object
	.size		.nv.reservedSmem.offset0,0x4
	.type		.nv.reservedSmem.cap,@object
	.size		.nv.reservedSmem.cap,0x4
	.type		__assertfail,@function
